def attn_fwd(
    Q,
    K,
    V,
    Out,
    Lse,
    sm_scale,
    stride_qz,
    stride_qh,
    stride_qm,
    stride_qk,
    stride_kz,
    stride_kh,
    stride_kn,
    stride_kk,
    stride_vz,
    stride_vh,
    stride_vn,
    stride_vk,
    stride_oz,
    stride_oh,
    stride_om,
    stride_ok,
    seqlen_q,
    seqlen_k,
    BLOCK_M: tl.constexpr,
    BLOCK_N: tl.constexpr,
    HEAD_DIM: tl.constexpr,
    CAUSAL: tl.constexpr,
):
    start_m = tl.program_id(0)
    off_hz = tl.program_id(1)
    q_off = off_hz * stride_qh
    k_off = off_hz * stride_kh
    v_off = off_hz * stride_vh
    offs_m = start_m * BLOCK_M + tl.arange(0, BLOCK_M)
    offs_d = tl.arange(0, HEAD_DIM)
    offs_n = tl.arange(0, BLOCK_N)
    q_ptrs = Q + q_off + offs_m[:, None] * stride_qm + offs_d[None, :] * stride_qk
    k_ptrs = K + k_off + offs_d[:, None] * stride_kk + offs_n[None, :] * stride_kn
    v_ptrs = V + v_off + offs_n[:, None] * stride_vn + offs_d[None, :] * stride_vk
    m_i = tl.full([BLOCK_M], float("-inf"), dtype=tl.float32)
    l_i = tl.zeros([BLOCK_M], dtype=tl.float32) + 1.0
    acc = tl.zeros([BLOCK_M, HEAD_DIM], dtype=tl.float32)
    q = tl.load(q_ptrs)
    acc, l_i, m_i = _attn_fwd_inner(
        acc,
        l_i,
        m_i,
        q,
        k_ptrs,
        v_ptrs,
        sm_scale,
        stride_kn,
        stride_vn,
        start_m,
        seqlen_k,
        BLOCK_M,
        BLOCK_N,
        HEAD_DIM,
        CAUSAL,
    )
    acc = acc / l_i[:, None]
    lse = m_i + tl.math.log2(l_i) / 1.4426950408889634
    o_ptrs = (
        Out
        + off_hz * stride_oh
        + offs_m[:, None] * stride_om
        + offs_d[None, :] * stride_ok
    )
    tl.store(o_ptrs, acc.to(Out.dtype.element_ty))
    tl.store(Lse + off_hz * seqlen_q + offs_m, lse)

# config = {"BLOCK_M": 64, "BLOCK_N": 64, "HEAD_DIM": 64, "arch": "sm_90", "causal": true, "dtype": "bf16", "num_stages": 3, "num_warps": 8}
# arch = sm_90


// ===== COMPILED SASS (sm_90a) =====

	.target	sm_90a

	.elftype	@"ET_EXEC"


//--------------------- .note.nv.tkinfo           --------------------------
	.section	.note.nv.tkinfo,"",@"SHT_NOTE"
	.sectionflags	@"SHF_NOTE_NV_TKINFO"
	.tkinfo
        /*0018*/ 	.word	0x00000002
        /*0030*/ 	.string	""
        /*0030*/ 	.string	"ptxas"
        /*0030*/ 	.string	"Cuda compilation tools, release 13.0, V13.0.88"
        /*0030*/ 	.string	"Build cuda_13.0.r13.0/compiler.36424714_0"
        /*0030*/ 	.string	"-v  -suppress-debug-info  -lineinfo  -arch sm_90a "



//--------------------- .note.nv.cuinfo           --------------------------
	.section	.note.nv.cuinfo,"",@"SHT_NOTE"
	.sectionflags	@"SHF_NOTE_NV_CUINFO"
        /*0018*/ 	.short	0x0002
        /*001a*/ 	.short	0x005a
        /*001c*/ 	.short	0x0082
	.zero		2


//--------------------- .nv.info                  --------------------------
	.section	.nv.info,"",@"SHT_CUDA_INFO"
	.align	4


	//----- nvinfo : EIATTR_REGCOUNT
	.align		4
        /*0000*/ 	.byte	0x04, 0x2f
        /*0002*/ 	.short	(.L_2 - .L_1)
	.align		4
.L_1:
        /*0004*/ 	.word	index@(attn_fwd)
        /*0008*/ 	.word	0x000000ae


	//----- nvinfo : EIATTR_FRAME_SIZE
	.align		4
.L_2:
        /*000c*/ 	.byte	0x04, 0x11
        /*000e*/ 	.short	(.L_4 - .L_3)
	.align		4
.L_3:
        /*0010*/ 	.word	index@(attn_fwd)
        /*0014*/ 	.word	0x00000000


	//----- nvinfo : EIATTR_MIN_STACK_SIZE
	.align		4
.L_4:
        /*0018*/ 	.byte	0x04, 0x12
        /*001a*/ 	.short	(.L_6 - .L_5)
	.align		4
.L_5:
        /*001c*/ 	.word	index@(attn_fwd)
        /*0020*/ 	.word	0x00000000
.L_6:


//--------------------- .nv.compat                --------------------------
	.section	.nv.compat,"",@"SHT_CUDA_COMPAT_INFO"
	.align	4
        /*0000*/ 	.byte	0x02, 0x09, 0x01, 0x00, 0x02, 0x02, 0x04, 0x00, 0x02, 0x05, 0x05, 0x00, 0x03, 0x07, 0x01, 0x01
        /*0010*/ 	.byte	0x02, 0x03, 0x00, 0x00, 0x02, 0x06, 0x01, 0x00, 0x04, 0x0b, 0x08, 0x00, 0x00, 0x00, 0x00, 0x00
        /*0020*/ 	.byte	0x00, 0x00, 0x00, 0x00


//--------------------- .nv.info.attn_fwd         --------------------------
	.section	.nv.info.attn_fwd,"",@"SHT_CUDA_INFO"
	.sectionflags	@""
	.align	4


	//----- nvinfo : EIATTR_CUDA_API_VERSION
	.align		4
        /*0000*/ 	.byte	0x04, 0x37
        /*0002*/ 	.short	(.L_8 - .L_7)
.L_7:
        /*0004*/ 	.word	0x00000082


	//----- nvinfo : EIATTR_KPARAM_INFO
	.align		4
.L_8:
        /*0008*/ 	.byte	0x04, 0x17
        /*000a*/ 	.short	(.L_10 - .L_9)
.L_9:
        /*000c*/ 	.word	0x00000000
        /*0010*/ 	.short	0x0019
        /*0012*/ 	.short	0x0080
        /*0014*/ 	.byte	0x00, 0xf4, 0x21, 0x00


	//----- nvinfo : EIATTR_KPARAM_INFO
	.align		4
.L_10:
        /*0018*/ 	.byte	0x04, 0x17
        /*001a*/ 	.short	(.L_12 - .L_11)
.L_11:
        /*001c*/ 	.word	0x00000000
        /*0020*/ 	.short	0x0018
        /*0022*/ 	.short	0x0078
        /*0024*/ 	.byte	0x00, 0xf4, 0x21, 0x00


	//----- nvinfo : EIATTR_KPARAM_INFO
	.align		4
.L_12:
        /*0028*/ 	.byte	0x04, 0x17
        /*002a*/ 	.short	(.L_14 - .L_13)
.L_13:
        /*002c*/ 	.word	0x00000000
        /*0030*/ 	.short	0x0017
        /*0032*/ 	.short	0x0070
        /*0034*/ 	.byte	0x00, 0xf0, 0x11, 0x00


	//----- nvinfo : EIATTR_KPARAM_INFO
	.align		4
.L_14:
        /*0038*/ 	.byte	0x04, 0x17
        /*003a*/ 	.short	(.L_16 - .L_15)
.L_15:
        /*003c*/ 	.word	0x00000000
        /*0040*/ 	.short	0x0016
        /*0042*/ 	.short	0x006c
        /*0044*/ 	.byte	0x00, 0xf0, 0x11, 0x00


	//----- nvinfo : EIATTR_KPARAM_INFO
	.align		4
.L_16:
        /*0048*/ 	.byte	0x04, 0x17
        /*004a*/ 	.short	(.L_18 - .L_17)
.L_17:
        /*004c*/ 	.word	0x00000000
        /*0050*/ 	.short	0x0015
        /*0052*/ 	.short	0x0068
        /*0054*/ 	.byte	0x00, 0xf0, 0x11, 0x00


	//----- nvinfo : EIATTR_KPARAM_INFO
	.align		4
.L_18:
        /*0058*/ 	.byte	0x04, 0x17
        /*005a*/ 	.short	(.L_20 - .L_19)
.L_19:
        /*005c*/ 	.word	0x00000000
        /*0060*/ 	.short	0x0014
        /*0062*/ 	.short	0x0064
        /*0064*/ 	.byte	0x00, 0xf0, 0x11, 0x00


	//----- nvinfo : EIATTR_KPARAM_INFO
	.align		4
.L_20:
        /*0068*/ 	.byte	0x04, 0x17
        /*006a*/ 	.short	(.L_22 - .L_21)
.L_21:
        /*006c*/ 	.word	0x00000000
        /*0070*/ 	.short	0x0013
        /*0072*/ 	.short	0x0060
        /*0074*/ 	.byte	0x00, 0xf0, 0x11, 0x00


	//----- nvinfo : EIATTR_KPARAM_INFO
	.align		4
.L_22:
        /*0078*/ 	.byte	0x04, 0x17
        /*007a*/ 	.short	(.L_24 - .L_23)
.L_23:
        /*007c*/ 	.word	0x00000000
        /*0080*/ 	.short	0x0012
        /*0082*/ 	.short	0x005c
        /*0084*/ 	.byte	0x00, 0xf0, 0x11, 0x00


	//----- nvinfo : EIATTR_KPARAM_INFO
	.align		4
.L_24:
        /*0088*/ 	.byte	0x04, 0x17
        /*008a*/ 	.short	(.L_26 - .L_25)
.L_25:
        /*008c*/ 	.word	0x00000000
        /*0090*/ 	.short	0x0011
        /*0092*/ 	.short	0x0058
        /*0094*/ 	.byte	0x00, 0xf0, 0x11, 0x00


	//----- nvinfo : EIATTR_KPARAM_INFO
	.align		4
.L_26:
        /*0098*/ 	.byte	0x04, 0x17
        /*009a*/ 	.short	(.L_28 - .L_27)
.L_27:
        /*009c*/ 	.word	0x00000000
        /*00a0*/ 	.short	0x0010
        /*00a2*/ 	.short	0x0054
        /*00a4*/ 	.byte	0x00, 0xf0, 0x11, 0x00


	//----- nvinfo : EIATTR_KPARAM_INFO
	.align		4
.L_28:
        /*00a8*/ 	.byte	0x04, 0x17
        /*00aa*/ 	.short	(.L_30 - .L_29)
.L_29:
        /*00ac*/ 	.word	0x00000000
        /*00b0*/ 	.short	0x000f
        /*00b2*/ 	.short	0x0050
        /*00b4*/ 	.byte	0x00, 0xf0, 0x11, 0x00


	//----- nvinfo : EIATTR_KPARAM_INFO
	.align		4
.L_30:
        /*00b8*/ 	.byte	0x04, 0x17
        /*00ba*/ 	.short	(.L_32 - .L_31)
.L_31:
        /*00bc*/ 	.word	0x00000000
        /*00c0*/ 	.short	0x000e
        /*00c2*/ 	.short	0x004c
        /*00c4*/ 	.byte	0x00, 0xf0, 0x11, 0x00


	//----- nvinfo : EIATTR_KPARAM_INFO
	.align		4
.L_32:
        /*00c8*/ 	.byte	0x04, 0x17
        /*00ca*/ 	.short	(.L_34 - .L_33)
.L_33:
        /*00cc*/ 	.word	0x00000000
        /*00d0*/ 	.short	0x000d
        /*00d2*/ 	.short	0x0048
        /*00d4*/ 	.byte	0x00, 0xf0, 0x11, 0x00


	//----- nvinfo : EIATTR_KPARAM_INFO
	.align		4
.L_34:
        /*00d8*/ 	.byte	0x04, 0x17
        /*00da*/ 	.short	(.L_36 - .L_35)
.L_35:
        /*00dc*/ 	.word	0x00000000
        /*00e0*/ 	.short	0x000c
        /*00e2*/ 	.short	0x0044
        /*00e4*/ 	.byte	0x00, 0xf0, 0x11, 0x00


	//----- nvinfo : EIATTR_KPARAM_INFO
	.align		4
.L_36:
        /*00e8*/ 	.byte	0x04, 0x17
        /*00ea*/ 	.short	(.L_38 - .L_37)
.L_37:
        /*00ec*/ 	.word	0x00000000
        /*00f0*/ 	.short	0x000b
        /*00f2*/ 	.short	0x0040
        /*00f4*/ 	.byte	0x00, 0xf0, 0x11, 0x00


	//----- nvinfo : EIATTR_KPARAM_INFO
	.align		4
.L_38:
        /*00f8*/ 	.byte	0x04, 0x17
        /*00fa*/ 	.short	(.L_40 - .L_39)
.L_39:
        /*00fc*/ 	.word	0x00000000
        /*0100*/ 	.short	0x000a
        /*0102*/ 	.short	0x003c
        /*0104*/ 	.byte	0x00, 0xf0, 0x11, 0x00


	//----- nvinfo : EIATTR_KPARAM_INFO
	.align		4
.L_40:
        /*0108*/ 	.byte	0x04, 0x17
        /*010a*/ 	.short	(.L_42 - .L_41)
.L_41:
        /*010c*/ 	.word	0x00000000
        /*0110*/ 	.short	0x0009
        /*0112*/ 	.short	0x0038
        /*0114*/ 	.byte	0x00, 0xf0, 0x11, 0x00


	//----- nvinfo : EIATTR_KPARAM_INFO
	.align		4
.L_42:
        /*0118*/ 	.byte	0x04, 0x17
        /*011a*/ 	.short	(.L_44 - .L_43)
.L_43:
        /*011c*/ 	.word	0x00000000
        /*0120*/ 	.short	0x0008
        /*0122*/ 	.short	0x0034
        /*0124*/ 	.byte	0x00, 0xf0, 0x11, 0x00


	//----- nvinfo : EIATTR_KPARAM_INFO
	.align		4
.L_44:
        /*0128*/ 	.byte	0x04, 0x17
        /*012a*/ 	.short	(.L_46 - .L_45)
.L_45:
        /*012c*/ 	.word	0x00000000
        /*0130*/ 	.short	0x0007
        /*0132*/ 	.short	0x0030
        /*0134*/ 	.byte	0x00, 0xf0, 0x11, 0x00


	//----- nvinfo : EIATTR_KPARAM_INFO
	.align		4
.L_46:
        /*0138*/ 	.byte	0x04, 0x17
        /*013a*/ 	.short	(.L_48 - .L_47)
.L_47:
        /*013c*/ 	.word	0x00000000
        /*0140*/ 	.short	0x0006
        /*0142*/ 	.short	0x002c
        /*0144*/ 	.byte	0x00, 0xf0, 0x11, 0x00


	//----- nvinfo : EIATTR_KPARAM_INFO
	.align		4
.L_48:
        /*0148*/ 	.byte	0x04, 0x17
        /*014a*/ 	.short	(.L_50 - .L_49)
.L_49:
        /*014c*/ 	.word	0x00000000
        /*0150*/ 	.short	0x0005
        /*0152*/ 	.short	0x0028
        /*0154*/ 	.byte	0x00, 0xf0, 0x11, 0x00


	//----- nvinfo : EIATTR_KPARAM_INFO
	.align		4
.L_50:
        /*0158*/ 	.byte	0x04, 0x17
        /*015a*/ 	.short	(.L_52 - .L_51)
.L_51:
        /*015c*/ 	.word	0x00000000
        /*0160*/ 	.short	0x0004
        /*0162*/ 	.short	0x0020
        /*0164*/ 	.byte	0x00, 0xf4, 0x21, 0x00


	//----- nvinfo : EIATTR_KPARAM_INFO
	.align		4
.L_52:
        /*0168*/ 	.byte	0x04, 0x17
        /*016a*/ 	.short	(.L_54 - .L_53)
.L_53:
        /*016c*/ 	.word	0x00000000
        /*0170*/ 	.short	0x0003
        /*0172*/ 	.short	0x0018
        /*0174*/ 	.byte	0x00, 0xf4, 0x21, 0x00


	//----- nvinfo : EIATTR_KPARAM_INFO
	.align		4
.L_54:
        /*0178*/ 	.byte	0x04, 0x17
        /*017a*/ 	.short	(.L_56 - .L_55)
.L_55:
        /*017c*/ 	.word	0x00000000
        /*0180*/ 	.short	0x0002
        /*0182*/ 	.short	0x0010
        /*0184*/ 	.byte	0x00, 0xf4, 0x21, 0x00


	//----- nvinfo : EIATTR_KPARAM_INFO
	.align		4
.L_56:
        /*0188*/ 	.byte	0x04, 0x17
        /*018a*/ 	.short	(.L_58 - .L_57)
.L_57:
        /*018c*/ 	.word	0x00000000
        /*0190*/ 	.short	0x0001
        /*0192*/ 	.short	0x0008
        /*0194*/ 	.byte	0x00, 0xf4, 0x21, 0x00


	//----- nvinfo : EIATTR_KPARAM_INFO
	.align		4
.L_58:
        /*0198*/ 	.byte	0x04, 0x17
        /*019a*/ 	.short	(.L_60 - .L_59)
.L_59:
        /*019c*/ 	.word	0x00000000
        /*01a0*/ 	.short	0x0000
        /*01a2*/ 	.short	0x0000
        /*01a4*/ 	.byte	0x00, 0xf4, 0x21, 0x00


	//----- nvinfo : EIATTR_SPARSE_MMA_MASK
	.align		4
.L_60:
        /*01a8*/ 	.byte	0x03, 0x50
        /*01aa*/ 	.short	0x0000


	//----- nvinfo : EIATTR_MAXREG_COUNT
	.align		4
        /*01ac*/ 	.byte	0x03, 0x1b
        /*01ae*/ 	.short	0x00ff


	//----- nvinfo : EIATTR_NUM_BARRIERS
	.align		4
        /*01b0*/ 	.byte	0x02, 0x4c
        /*01b2*/ 	.byte	0x01
	.zero		1


	//----- nvinfo : EIATTR_MERCURY_ISA_VERSION
	.align		4
        /*01b4*/ 	.byte	0x03, 0x5f
        /*01b6*/ 	.short	0x0101


	//----- nvinfo : EIATTR_COOP_GROUP_MASK_REGIDS
	.align		4
        /*01b8*/ 	.byte	0x04, 0x29
        /*01ba*/ 	.short	(.L_62 - .L_61)


	//   ....[0]....
.L_61:
        /*01bc*/ 	.word	0xffffffff


	//   ....[1]....
        /*01c0*/ 	.word	0xffffffff


	//   ....[2]....
        /*01c4*/ 	.word	0xffffffff


	//   ....[3]....
        /*01c8*/ 	.word	0xffffffff


	//   ....[4]....
        /*01cc*/ 	.word	0xffffffff


	//   ....[5]....
        /*01d0*/ 	.word	0xffffffff


	//   ....[6]....
        /*01d4*/ 	.word	0xffffffff


	//   ....[7]....
        /*01d8*/ 	.word	0xffffffff


	//----- nvinfo : EIATTR_COOP_GROUP_INSTR_OFFSETS
	.align		4
.L_62:
        /*01dc*/ 	.byte	0x04, 0x28
        /*01de*/ 	.short	(.L_64 - .L_63)


	//   ....[0]....
.L_63:
        /*01e0*/ 	.word	0x000021e0


	//   ....[1]....
        /*01e4*/ 	.word	0x00002260


	//   ....[2]....
        /*01e8*/ 	.word	0x00002540


	//   ....[3]....
        /*01ec*/ 	.word	0x00002570


	//   ....[4]....
        /*01f0*/ 	.word	0x000031f0


	//   ....[5]....
        /*01f4*/ 	.word	0x00003200


	//   ....[6]....
        /*01f8*/ 	.word	0x00003250


	//   ....[7]....
        /*01fc*/ 	.word	0x00003270


	//----- nvinfo : EIATTR_EXIT_INSTR_OFFSETS
	.align		4
.L_64:
        /*0200*/ 	.byte	0x04, 0x1c
        /*0202*/ 	.short	(.L_66 - .L_65)


	//   ....[0]....
.L_65:
        /*0204*/ 	.word	0x00004350


	//   ....[1]....
        /*0208*/ 	.word	0x00004380


	//----- nvinfo : EIATTR_REQNTID
	.align		4
.L_66:
        /*020c*/ 	.byte	0x04, 0x10
        /*020e*/ 	.short	(.L_68 - .L_67)
.L_67:
        /*0210*/ 	.word	0x00000100
        /*0214*/ 	.word	0x00000001
        /*0218*/ 	.word	0x00000001


	//----- nvinfo : EIATTR_CBANK_PARAM_SIZE
	.align		4
.L_68:
        /*021c*/ 	.byte	0x03, 0x19
        /*021e*/ 	.short	0x0088


	//----- nvinfo : EIATTR_PARAM_CBANK
	.align		4
        /*0220*/ 	.byte	0x04, 0x0a
        /*0222*/ 	.short	(.L_70 - .L_69)
	.align		4
.L_69:
        /*0224*/ 	.word	index@(.nv.constant0.attn_fwd)
        /*0228*/ 	.short	0x0210
        /*022a*/ 	.short	0x0088


	//----- nvinfo : EIATTR_SW_WAR
	.align		4
.L_70:
        /*022c*/ 	.byte	0x04, 0x36
        /*022e*/ 	.short	(.L_72 - .L_71)
.L_71:
        /*0230*/ 	.word	0x00000008
.L_72:


//--------------------- .nv.callgraph             --------------------------
	.section	.nv.callgraph,"",@"SHT_CUDA_CALLGRAPH"
	.align	4
	.sectionentsize	8
	.align		4
        /*0000*/ 	.word	0x00000000
	.align		4
        /*0004*/ 	.word	0xffffffff
	.align		4
        /*0008*/ 	.word	0x00000000
	.align		4
        /*000c*/ 	.word	0xfffffffe
	.align		4
        /*0010*/ 	.word	0x00000000
	.align		4
        /*0014*/ 	.word	0xfffffffd
	.align		4
        /*0018*/ 	.word	0x00000000
	.align		4
        /*001c*/ 	.word	0xfffffffc


//--------------------- .nv.constant4             --------------------------
	.section	.nv.constant4,"a",@progbits
	.align	8
	.align		8
.nv.constant4:
        /*0000*/ 	.dword	_$_str


//--------------------- .text.attn_fwd            --------------------------
	.section	.text.attn_fwd,"ax",@progbits
	.align	128
        .global         attn_fwd
        .type           attn_fwd,@function
        .size           attn_fwd,(.L_x_3 - attn_fwd)
        .other          attn_fwd,@"STO_CUDA_ENTRY STV_DEFAULT"
attn_fwd:
.text.attn_fwd:
[----:B------:R-:W-:Y:S01]  /*0000*/  LDC R1, c[0x0][0x28] ;  /* 0x00000a00ff017b82 */ /* 0x000fe20000000800 */
[----:B------:R-:W0:Y:S07]  /*0010*/  S2R R0, SR_TID.X ;  /* 0x0000000000007919 */ /* 0x000e2e0000002100 */
[----:B------:R-:W1:Y:S01]  /*0020*/  LDC R34, c[0x0][0x248] ;  /* 0x00009200ff227b82 */ /* 0x000e620000000800 */
[----:B------:R-:W-:Y:S01]  /*0030*/  ULDC.64 UR4, c[0x0][0x240] ;  /* 0x0000900000047ab9 */ /* 0x000fe20000000a00 */
[----:B------:R-:W-:Y:S01]  /*0040*/  ULDC.64 UR44, c[0x0][0x208] ;  /* 0x00008200002c7ab9 */ /* 0x000fe20000000a00 */
[----:B------:R-:W2:Y:S05]  /*0050*/  S2R R17, SR_CTAID.X ;  /* 0x0000000000117919 */ /* 0x000eaa0000002500 */
[----:B------:R-:W3:Y:S08]  /*0060*/  S2UR UR7, SR_CTAID.Y ;  /* 0x00000000000779c3 */ /* 0x000ef00000002600 */
[----:B------:R-:W4:Y:S01]  /*0070*/  LDC.64 R30, c[0x0][0x210] ;  /* 0x00008400ff1e7b82 */ /* 0x000f220000000a00 */
[----:B0-----:R-:W-:Y:S01]  /*0080*/  SHF.R.U32.HI R16, RZ, 0x6, R0 ;  /* 0x00000006ff107819 */ /* 0x001fe20000011600 */
[----:B---3--:R-:W-:-:S03]  /*0090*/  UIMAD UR4, UR7, UR4, URZ ;  /* 0x00000004070472a4 */ /* 0x008fc6000f8e023f */
[----:B------:R-:W-:Y:S01]  /*00a0*/  SGXT.U32 R16, R16, 0x2 ;  /* 0x000000021010781a */ /* 0x000fe20000000000 */
[----:B--2---:R-:W-:Y:S01]  /*00b0*/  IMAD.SHL.U32 R17, R17, 0x40, RZ ;  /* 0x0000004011117824 */ /* 0x004fe200078e00ff */
[----:B------:R-:W-:-:S03]  /*00c0*/  USHF.L.U32 UR6, UR4, 0x1, URZ ;  /* 0x0000000104067899 */ /* 0x000fc6000800063f */
[----:B-1----:R-:W-:Y:S01]  /*00d0*/  IMAD R4, R16, R34, RZ ;  /* 0x0000002210047224 */ /* 0x002fe200078e02ff */
[----:B------:R-:W-:-:S03]  /*00e0*/  LOP3.LUT R118, R17, 0x3f, R0, 0xf8, !PT ;  /* 0x0000003f11767812 */ /* 0x000fc600078ef800 */
[----:B------:R-:W-:Y:S02]  /*00f0*/  IMAD R5, R34, 0x4, R4 ;  /* 0x0000000422057824 */ /* 0x000fe400078e0204 */
[----:B------:R-:W-:Y:S01]  /*0100*/  IMAD R2, R118, UR5, RZ ;  /* 0x0000000576027c24 */ /* 0x000fe2000f8e02ff */
[----:B------:R-:W-:Y:S01]  /*0110*/  UIMAD.WIDE UR4, UR4, 0x2, URZ ;  /* 0x00000002040478a5 */ /* 0x000fe2000f8e023f */
[----:B------:R-:W-:Y:S02]  /*0120*/  IMAD R7, R34, 0x4, R5 ;  /* 0x0000000422077824 */ /* 0x000fe400078e0205 */
[----:B------:R-:W-:Y:S02]  /*0130*/  IMAD.SHL.U32 R3, R2, 0x2, RZ ;  /* 0x0000000202037824 */ /* 0x000fe400078e00ff */
[----:B------:R-:W-:Y:S02]  /*0140*/  IMAD R9, R34, 0x4, R7 ;  /* 0x0000000422097824 */ /* 0x000fe400078e0207 */
[----:B------:R-:W-:Y:S01]  /*0150*/  IMAD.HI R2, R2, 0x2, RZ ;  /* 0x0000000202027827 */ /* 0x000fe200078e02ff */
[----:B----4-:R-:W-:-:S03]  /*0160*/  IADD3 R30, P0, P1, R3, UR6, R30 ;  /* 0x00000006031e7c10 */ /* 0x010fc6000f91e01e */
[----:B------:R-:W-:Y:S01]  /*0170*/  IMAD R11, R34, 0x4, R9 ;  /* 0x00000004220b7824 */ /* 0x000fe200078e0209 */
[----:B------:R-:W-:Y:S02]  /*0180*/  IADD3.X R32, R2, UR5, R31, P0, P1 ;  /* 0x0000000502207c10 */ /* 0x000fe400087e241f */
[-C--:B------:R-:W-:Y:S01]  /*0190*/  LEA R2, P0, R4, R30.reuse, 0x1 ;  /* 0x0000001e04027211 */ /* 0x080fe200078008ff */
[----:B------:R-:W-:Y:S01]  /*01a0*/  IMAD R12, R34, 0x4, R11 ;  /* 0x00000004220c7824 */ /* 0x000fe200078e020b */
[----:B------:R-:W-:Y:S02]  /*01b0*/  LEA R6, P1, R7, R30, 0x1 ;  /* 0x0000001e07067211 */ /* 0x000fe400078208ff */
[----:B------:R-:W-:Y:S01]  /*01c0*/  LEA.HI.X.SX32 R3, R4, R32, 0x1, P0 ;  /* 0x0000002004037211 */ /* 0x000fe200000f0eff */
[C---:B------:R-:W-:Y:S01]  /*01d0*/  IMAD R13, R34.reuse, 0x4, R12 ;  /* 0x00000004220d7824 */ /* 0x040fe200078e020c */
[----:B------:R-:W-:Y:S02]  /*01e0*/  LEA R4, P0, R5, R30, 0x1 ;  /* 0x0000001e05047211 */ /* 0x000fe400078008ff */
[-C--:B------:R-:W-:Y:S01]  /*01f0*/  LEA.HI.X.SX32 R7, R7, R32.reuse, 0x1, P1 ;  /* 0x0000002007077211 */ /* 0x080fe200008f0eff */
[C---:B------:R-:W-:Y:S01]  /*0200*/  IMAD R14, R34.reuse, 0x4, R13 ;  /* 0x00000004220e7824 */ /* 0x040fe200078e020d */
[----:B------:R-:W-:Y:S01]  /*0210*/  LEA.HI.X.SX32 R5, R5, R32, 0x1, P0 ;  /* 0x0000002005057211 */ /* 0x000fe200000f0eff */
[----:B------:R0:W2:Y:S01]  /*0220*/  LDG.E.U16 R23, desc[UR44][R2.64] ;  /* 0x0000002c02177981 */ /* 0x0000a2000c1e1500 */
[-C--:B------:R-:W-:Y:S01]  /*0230*/  LEA R8, P0, R9, R30.reuse, 0x1 ;  /* 0x0000001e09087211 */ /* 0x080fe200078008ff */
[C---:B------:R-:W-:Y:S01]  /*0240*/  IMAD R15, R34.reuse, 0x4, R14 ;  /* 0x00000004220f7824 */ /* 0x040fe200078e020e */
[----:B------:R-:W-:Y:S01]  /*0250*/  LEA R10, P1, R11, R30, 0x1 ;  /* 0x0000001e0b0a7211 */ /* 0x000fe200078208ff */
[----:B------:R1:W3:Y:S01]  /*0260*/  LDG.E.U16 R25, desc[UR44][R6.64] ;  /* 0x0000002c06197981 */ /* 0x0002e2000c1e1500 */
[----:B------:R-:W-:Y:S01]  /*0270*/  LEA.HI.X.SX32 R9, R9, R32, 0x1, P0 ;  /* 0x0000002009097211 */ /* 0x000fe200000f0eff */
[----:B------:R-:W-:-:S02]  /*0280*/  IMAD R18, R34, 0x4, R15 ;  /* 0x0000000422127824 */ /* 0x000fc400078e020f */
[----:B------:R4:W5:Y:S01]  /*0290*/  LDG.E.U16 R22, desc[UR44][R4.64] ;  /* 0x0000002c04167981 */ /* 0x000962000c1e1500 */
[----:B------:R-:W-:Y:S02]  /*02a0*/  LEA.HI.X.SX32 R11, R11, R32, 0x1, P1 ;  /* 0x000000200b0b7211 */ /* 0x000fe400008f0eff */
[----:B0-----:R-:W-:Y:S01]  /*02b0*/  LEA R2, P0, R12, R30, 0x1 ;  /* 0x0000001e0c027211 */ /* 0x001fe200078008ff */
[----:B------:R-:W-:Y:S01]  /*02c0*/  IMAD R19, R34, 0x4, R18 ;  /* 0x0000000422137824 */ /* 0x000fe200078e0212 */
[----:B------:R-:W5:Y:S02]  /*02d0*/  LDG.E.U16 R24, desc[UR44][R8.64] ;  /* 0x0000002c08187981 */ /* 0x000f64000c1e1500 */
[----:B------:R-:W-:Y:S02]  /*02e0*/  LEA.HI.X.SX32 R3, R12, R32, 0x1, P0 ;  /* 0x000000200c037211 */ /* 0x000fe400000f0eff */
[C---:B-1----:R-:W-:Y:S01]  /*02f0*/  LEA R6, P0, R13.reuse, R30, 0x1 ;  /* 0x0000001e0d067211 */ /* 0x042fe200078008ff */
[----:B------:R-:W-:Y:S01]  /*0300*/  IMAD R20, R34, 0x4, R19 ;  /* 0x0000000422147824 */ /* 0x000fe200078e0213 */
[----:B------:R0:W5:Y:S02]  /*0310*/  LDG.E.U16 R27, desc[UR44][R10.64] ;  /* 0x0000002c0a1b7981 */ /* 0x000164000c1e1500 */
[----:B------:R-:W-:-:S02]  /*0320*/  LEA.HI.X.SX32 R7, R13, R32, 0x1, P0 ;  /* 0x000000200d077211 */ /* 0x000fc400000f0eff */
[CC--:B----4-:R-:W-:Y:S01]  /*0330*/  LEA R4, P0, R14.reuse, R30.reuse, 0x1 ;  /* 0x0000001e0e047211 */ /* 0x0d0fe200078008ff */
[----:B------:R1:W4:Y:S01]  /*0340*/  LDG.E.U16 R26, desc[UR44][R2.64] ;  /* 0x0000002c021a7981 */ /* 0x000322000c1e1500 */
[----:B------:R-:W-:Y:S02]  /*0350*/  LEA R12, P1, R15, R30, 0x1 ;  /* 0x0000001e0f0c7211 */ /* 0x000fe400078208ff */
[----:B------:R-:W-:Y:S01]  /*0360*/  LEA.HI.X.SX32 R5, R14, R32, 0x1, P0 ;  /* 0x000000200e057211 */ /* 0x000fe200000f0eff */
[----:B------:R-:W4:Y:S01]  /*0370*/  LDG.E.U16 R29, desc[UR44][R6.64] ;  /* 0x0000002c061d7981 */ /* 0x000f22000c1e1500 */
[C---:B0-----:R-:W-:Y:S01]  /*0380*/  IMAD R11, R34.reuse, 0x4, R20 ;  /* 0x00000004220b7824 */ /* 0x041fe200078e0214 */
[----:B------:R-:W-:Y:S02]  /*0390*/  LEA R8, P0, R19, R30, 0x1 ;  /* 0x0000001e13087211 */ /* 0x000fe400078008ff */
[-C--:B------:R-:W-:Y:S01]  /*03a0*/  LEA.HI.X.SX32 R13, R15, R32.reuse, 0x1, P1 ;  /* 0x000000200f0d7211 */ /* 0x080fe200008f0eff */
[C---:B------:R-:W-:Y:S01]  /*03b0*/  IMAD R21, R34.reuse, 0x4, R11 ;  /* 0x0000000422157824 */ /* 0x040fe200078e020b */
[----:B------:R-:W-:Y:S01]  /*03c0*/  LEA.HI.X.SX32 R9, R19, R32, 0x1, P0 ;  /* 0x0000002013097211 */ /* 0x000fe200000f0eff */
[----:B------:R0:W4:Y:S01]  /*03d0*/  LDG.E.U16 R28, desc[UR44][R4.64] ;  /* 0x0000002c041c7981 */ /* 0x000122000c1e1500 */
[----:B------:R-:W-:Y:S01]  /*03e0*/  LEA R10, P0, R11, R30, 0x1 ;  /* 0x0000001e0b0a7211 */ /* 0x000fe200078008ff */
[----:B-1----:R-:W-:-:S02]  /*03f0*/  IMAD R3, R34, 0x4, R21 ;  /* 0x0000000422037824 */ /* 0x002fc400078e0215 */
[----:B------:R1:W4:Y:S01]  /*0400*/  LDG.E.U16 R31, desc[UR44][R12.64] ;  /* 0x0000002c0c1f7981 */ /* 0x000322000c1e1500 */
[----:B------:R-:W-:Y:S02]  /*0410*/  LEA.HI.X.SX32 R11, R11, R32, 0x1, P0 ;  /* 0x000000200b0b7211 */ /* 0x000fe400000f0eff */
[CC--:B------:R-:W-:Y:S01]  /*0420*/  LEA R14, P1, R3.reuse, R30.reuse, 0x1 ;  /* 0x0000001e030e7211 */ /* 0x0c0fe200078208ff */
[----:B------:R1:W4:Y:S01]  /*0430*/  LDG.E.U16 R9, desc[UR44][R8.64] ;  /* 0x0000002c08097981 */ /* 0x000322000c1e1500 */
[----:B------:R-:W-:Y:S01]  /*0440*/  LEA R2, P0, R18, R30, 0x1 ;  /* 0x0000001e12027211 */ /* 0x000fe200078008ff */
[----:B------:R-:W-:Y:S01]  /*0450*/  IMAD R19, R34, 0x4, R3 ;  /* 0x0000000422137824 */ /* 0x000fe200078e0203 */
[-C--:B------:R-:W-:Y:S01]  /*0460*/  LEA.HI.X.SX32 R15, R3, R32.reuse, 0x1, P1 ;  /* 0x00000020030f7211 */ /* 0x080fe200008f0eff */
[----:B------:R-:W4:Y:S01]  /*0470*/  LDG.E.U16 R11, desc[UR44][R10.64] ;  /* 0x0000002c0a0b7981 */ /* 0x000f22000c1e1500 */
[----:B------:R-:W-:Y:S02]  /*0480*/  LEA.HI.X.SX32 R3, R18, R32, 0x1, P0 ;  /* 0x0000002012037211 */ /* 0x000fe400000f0eff */
[----:B0-----:R-:W-:-:S02]  /*0490*/  LEA R4, P0, R20, R30, 0x1 ;  /* 0x0000001e14047211 */ /* 0x001fc400078008ff */
[----:B------:R-:W-:Y:S01]  /*04a0*/  LEA R6, P1, R21, R30, 0x1 ;  /* 0x0000001e15067211 */ /* 0x000fe200078208ff */
[----:B------:R0:W4:Y:S01]  /*04b0*/  LDG.E.U16 R15, desc[UR44][R14.64] ;  /* 0x0000002c0e0f7981 */ /* 0x000122000c1e1500 */
[----:B------:R-:W-:Y:S02]  /*04c0*/  LEA.HI.X.SX32 R5, R20, R32, 0x1, P0 ;  /* 0x0000002014057211 */ /* 0x000fe400000f0eff */
[----:B-1----:R-:W-:Y:S01]  /*04d0*/  LEA R12, P0, R19, R30, 0x1 ;  /* 0x0000001e130c7211 */ /* 0x002fe200078008ff */
[----:B------:R1:W4:Y:S01]  /*04e0*/  LDG.E.U16 R2, desc[UR44][R2.64] ;  /* 0x0000002c02027981 */ /* 0x000322000c1e1500 */
[-C--:B------:R-:W-:Y:S02]  /*04f0*/  LEA.HI.X.SX32 R7, R21, R32.reuse, 0x1, P1 ;  /* 0x0000002015077211 */ /* 0x080fe400008f0eff */
[----:B------:R-:W-:Y:S01]  /*0500*/  LEA.HI.X.SX32 R13, R19, R32, 0x1, P0 ;  /* 0x00000020130d7211 */ /* 0x000fe200000f0eff */
[----:B------:R-:W4:Y:S04]  /*0510*/  LDG.E.U16 R4, desc[UR44][R4.64] ;  /* 0x0000002c04047981 */ /* 0x000f28000c1e1500 */
[----:B------:R1:W4:Y:S04]  /*0520*/  LDG.E.U16 R6, desc[UR44][R6.64] ;  /* 0x0000002c06067981 */ /* 0x000328000c1e1500 */
[----:B------:R-:W4:Y:S01]  /*0530*/  LDG.E.U16 R12, desc[UR44][R12.64] ;  /* 0x0000002c0c0c7981 */ /* 0x000f22000c1e1500 */
[----:B------:R-:W1:Y:S01]  /*0540*/  S2UR UR4, SR_CgaCtaId ;  /* 0x00000000000479c3 */ /* 0x000e620000008800 */
[C---:B------:R-:W-:Y:S01]  /*0550*/  LOP3.LUT R8, R0.reuse, 0xc0, RZ, 0xc0, !PT ;  /* 0x000000c000087812 */ /* 0x040fe200078ec0ff */
[----:B------:R-:W-:Y:S01]  /*0560*/  VIADD R157, R17, 0x40 ;  /* 0x00000040119d7836 */ /* 0x000fe20000000000 */
[----:B0-----:R-:W-:Y:S01]  /*0570*/  SHF.R.S32.HI R14, RZ, 0x2, R0 ;  /* 0x00000002ff0e7819 */ /* 0x001fe20000011400 */
[C---:B------:R-:W-:Y:S01]  /*0580*/  IMAD.SHL.U32 R120, R0.reuse, 0x2, RZ ;  /* 0x0000000200787824 */ /* 0x040fe200078e00ff */
[----:B------:R-:W-:-:S02]  /*0590*/  LOP3.LUT R119, R0, 0x80, RZ, 0xc0, !PT ;  /* 0x0000008000777812 */ /* 0x000fc400078ec0ff */
[----:B-1----:R-:W-:Y:S01]  /*05a0*/  SHF.R.U32.HI R3, RZ, 0x2, R8 ;  /* 0x00000002ff037819 */ /* 0x002fe20000011608 */
[----:B------:R-:W-:Y:S01]  /*05b0*/  UMOV UR40, 0x400 ;  /* 0x0000040000287882 */ /* 0x000fe20000000000 */
[----:B------:R-:W-:Y:S01]  /*05c0*/  SGXT R8, R14, 0x1 ;  /* 0x000000010e08781a */ /* 0x000fe20000000200 */
[C---:B------:R-:W-:Y:S01]  /*05d0*/  IMAD.SHL.U32 R125, R0.reuse, 0x8, RZ ;  /* 0x00000008007d7824 */ /* 0x040fe200078e00ff */
[----:B------:R-:W-:Y:S01]  /*05e0*/  SHF.R.U32.HI R7, RZ, 0x1, R119 ;  /* 0x00000001ff077819 */ /* 0x000fe20000011677 */
[C---:B------:R-:W-:Y:S01]  /*05f0*/  IMAD.SHL.U32 R126, R0.reuse, 0x4, RZ ;  /* 0x00000004007e7824 */ /* 0x040fe200078e00ff */
[----:B------:R-:W-:Y:S02]  /*0600*/  ISETP.GE.AND P0, PT, R157, 0x1, PT ;  /* 0x000000019d00780c */ /* 0x000fe40003f06270 */
[----:B------:R-:W-:Y:S02]  /*0610*/  LOP3.LUT R120, R3, 0x1fe, R120, 0x78, !PT ;  /* 0x000001fe03787812 */ /* 0x000fe400078e7878 */
[----:B------:R-:W-:Y:S01]  /*0620*/  SHF.R.S32.HI R3, RZ, 0x3, R0 ;  /* 0x00000003ff037819 */ /* 0x000fe20000011400 */
[----:B------:R-:W-:Y:S01]  /*0630*/  IMAD.SHL.U32 R10, R0, 0x40, RZ ;  /* 0x00000040000a7824 */ /* 0x000fe200078e00ff */
[----:B------:R-:W-:-:S02]  /*0640*/  LOP3.LUT R7, R7, 0x840, R8, 0x78, !PT ;  /* 0x0000084007077812 */ /* 0x000fc400078e7808 */
[----:B------:R-:W-:Y:S01]  /*0650*/  LOP3.LUT R121, R0, 0x3, RZ, 0xc0, !PT ;  /* 0x0000000300797812 */ /* 0x000fe200078ec0ff */
[----:B------:R-:W-:Y:S01]  /*0660*/  ULEA UR40, UR4, UR40, 0x18 ;  /* 0x0000002804287291 */ /* 0x000fe2000f8ec03f */
[----:B------:R-:W-:Y:S02]  /*0670*/  LOP3.LUT R8, R125, 0x380, RZ, 0xc0, !PT ;  /* 0x000003807d087812 */ /* 0x000fe400078ec0ff */
[----:B------:R-:W-:Y:S02]  /*0680*/  LOP3.LUT R5, R126, 0x1b8, RZ, 0xc0, !PT ;  /* 0x000001b87e057812 */ /* 0x000fe400078ec0ff */
[----:B------:R-:W-:Y:S02]  /*0690*/  SGXT R3, R3, 0x1 ;  /* 0x000000010303781a */ /* 0x000fe40000000200 */
[----:B------:R-:W-:Y:S02]  /*06a0*/  SHF.R.S32.HI R124, RZ, 0x4, R0 ;  /* 0x00000004ff7c7819 */ /* 0x000fe40000011400 */
[----:B------:R-:W-:Y:S01]  /*06b0*/  LOP3.LUT R123, R120, 0x40, RZ, 0x3c, !PT ;  /* 0x00000040787b7812 */ /* 0x000fe200078e3cff */
[----:B------:R-:W-:Y:S01]  /*06c0*/  IMAD R8, R121, 0x10, R8 ;  /* 0x0000001079087824 */ /* 0x000fe200078e0208 */
[----:B------:R-:W-:-:S02]  /*06d0*/  LOP3.LUT R5, R5, 0x40, R10, 0xf8, !PT ;  /* 0x0000004005057812 */ /* 0x000fc400078ef80a */
[----:B------:R-:W-:Y:S02]  /*06e0*/  LOP3.LUT R10, R0, 0xc0, RZ, 0xc0, !PT ;  /* 0x000000c0000a7812 */ /* 0x000fe400078ec0ff */
[----:B------:R-:W-:Y:S02]  /*06f0*/  LOP3.LUT R3, R3, 0x1008, RZ, 0xc0, !PT ;  /* 0x0000100803037812 */ /* 0x000fe400078ec0ff */
[----:B------:R-:W-:Y:S01]  /*0700*/  SGXT R124, R124, 0x1 ;  /* 0x000000017c7c781a */ /* 0x000fe20000000200 */
[----:B------:R-:W-:Y:S01]  /*0710*/  IMAD.MOV.U32 R150, RZ, RZ, -0x800000 ;  /* 0xff800000ff967424 */ /* 0x000fe200078e00ff */
[----:B------:R-:W-:Y:S01]  /*0720*/  ISETP.NE.U32.AND P5, PT, R10, RZ, PT ;  /* 0x000000ff0a00720c */ /* 0x000fe20003fa5070 */
[----:B------:R-:W-:Y:S01]  /*0730*/  IMAD.MOV.U32 R131, RZ, RZ, 0x3f800000 ;  /* 0x3f800000ff837424 */ /* 0x000fe200078e00ff */
[----:B------:R-:W-:Y:S01]  /*0740*/  IADD3 R122, R3, R7, R8 ;  /* 0x00000007037a7210 */ /* 0x000fe20007ffe008 */
[----:B------:R-:W-:Y:S01]  /*0750*/  IMAD.MOV.U32 R130, RZ, RZ, 0x3f800000 ;  /* 0x3f800000ff827424 */ /* 0x000fe200078e00ff */
[----:B------:R-:W-:Y:S01]  /*0760*/  LOP3.LUT R124, R5, 0x840, R124, 0x78, !PT ;  /* 0x00000840057c7812 */ /* 0x000fe200078e787c */
[----:B------:R-:W-:Y:S01]  /*0770*/  IMAD.MOV.U32 R41, RZ, RZ, -0x800000 ;  /* 0xff800000ff297424 */ /* 0x000fe200078e00ff */
[----:B------:R-:W-:-:S02]  /*0780*/  CS2R R56, SRZ ;  /* 0x0000000000387805 */ /* 0x000fc4000001ff00 */
[----:B------:R-:W-:Y:S02]  /*0790*/  CS2R R58, SRZ ;  /* 0x00000000003a7805 */ /* 0x000fe4000001ff00 */
[----:B------:R-:W-:Y:S02]  /*07a0*/  CS2R R60, SRZ ;  /* 0x00000000003c7805 */ /* 0x000fe4000001ff00 */
[----:B------:R-:W-:Y:S02]  /*07b0*/  CS2R R62, SRZ ;  /* 0x00000000003e7805 */ /* 0x000fe4000001ff00 */
[----:B------:R-:W-:Y:S02]  /*07c0*/  CS2R R64, SRZ ;  /* 0x0000000000407805 */ /* 0x000fe4000001ff00 */
[----:B------:R-:W-:Y:S02]  /*07d0*/  CS2R R66, SRZ ;  /* 0x0000000000427805 */ /* 0x000fe4000001ff00 */
[----:B------:R-:W-:-:S02]  /*07e0*/  CS2R R68, SRZ ;  /* 0x0000000000447805 */ /* 0x000fc4000001ff00 */
[----:B------:R-:W-:Y:S02]  /*07f0*/  CS2R R70, SRZ ;  /* 0x0000000000467805 */ /* 0x000fe4000001ff00 */
[----:B------:R-:W-:Y:S02]  /*0800*/  LOP3.LUT R125, R125, 0x38, RZ, 0xc0, !PT ;  /* 0x000000387d7d7812 */ /* 0x000fe400078ec0ff */
[----:B------:R-:W-:Y:S01]  /*0810*/  LOP3.LUT R126, R126, 0xc0, RZ, 0xc0, !PT ;  /* 0x000000c07e7e7812 */ /* 0x000fe200078ec0ff */
[----:B--2---:R0:W-:Y:S04]  /*0820*/  STS.U16 [R120+UR40], R23 ;  /* 0x0000001778007988 */ /* 0x0041e80008000428 */
[----:B---3--:R0:W-:Y:S04]  /*0830*/  STS.U16 [R120+UR40+0x400], R25 ;  /* 0x0004001978007988 */ /* 0x0081e80008000428 */
[----:B-----5:R0:W-:Y:S04]  /*0840*/  STS.U16 [R120+UR40+0x800], R27 ;  /* 0x0008001b78007988 */ /* 0x0201e80008000428 */
[----:B----4-:R0:W-:Y:S04]  /*0850*/  STS.U16 [R120+UR40+0xc00], R29 ;  /* 0x000c001d78007988 */ /* 0x0101e80008000428 */
[----:B------:R0:W-:Y:S04]  /*0860*/  STS.U16 [R120+UR40+0x1000], R31 ;  /* 0x0010001f78007988 */ /* 0x0001e80008000428 */
        /* <DEDUP_REMOVED lines=10> */
[----:B------:R0:W-:Y:S01]  /*0910*/  STS.U16 [R123+UR40+0x1e00], R12 ;  /* 0x001e000c7b007988 */ /* 0x0001e20008000428 */
[----:B------:R-:W-:Y:S05]  /*0920*/  @!P0 BRA `(.L_x_0) ;  /* 0x0000002800888947 */ /* 0x000fea0003800000 */
[----:B------:R-:W1:Y:S01]  /*0930*/  LDC.64 R72, c[0x0][0x250] ;  /* 0x00009400ff487b82 */ /* 0x000e620000000a00 */
[--C-:B------:R-:W-:Y:S01]  /*0940*/  SHF.R.U32.HI R7, RZ, 0x2, R0.reuse ;  /* 0x00000002ff077819 */ /* 0x100fe20000011600 */
[----:B------:R-:W-:Y:S01]  /*0950*/  ULDC UR4, c[0x0][0x258] ;  /* 0x0000960000047ab9 */ /* 0x000fe20000000800 */
[----:B0-----:R-:W-:Y:S01]  /*0960*/  LOP3.LUT R2, R0, 0x3f, RZ, 0xc0, !PT ;  /* 0x0000003f00027812 */ /* 0x001fe200078ec0ff */
[----:B------:R-:W-:Y:S01]  /*0970*/  USHF.R.U32.HI UR36, URZ, 0x4, UR40 ;  /* 0x000000043f247899 */ /* 0x000fe20008011628 */
[--C-:B------:R-:W-:Y:S01]  /*0980*/  SHF.R.U32.HI R4, RZ, 0x1, R0.reuse ;  /* 0x00000001ff047819 */ /* 0x100fe20000011600 */
[----:B------:R-:W-:Y:S01]  /*0990*/  UIADD3 UR49, UR40, 0x2000, URZ ;  /* 0x0000200028317890 */ /* 0x000fe2000fffe03f */
[----:B------:R-:W-:Y:S01]  /*09a0*/  SGXT.U32 R7, R7, 0x3 ;  /* 0x000000030707781a */ /* 0x000fe20000000000 */
[----:B------:R-:W0:Y:S01]  /*09b0*/  LDC.64 R74, c[0x0][0x260] ;  /* 0x00009800ff4a7b82 */ /* 0x000e220000000a00 */
[----:B------:R-:W-:Y:S01]  /*09c0*/  IMAD R5, R2, UR4, RZ ;  /* 0x0000000402057c24 */ /* 0x000fe2000f8e02ff */
[----:B------:R-:W-:Y:S01]  /*09d0*/  ULDC.64 UR4, c[0x0][0x218] ;  /* 0x0000860000047ab9 */ /* 0x000fe20000000a00 */
[----:B------:R-:W-:Y:S01]  /*09e0*/  SHF.R.U32.HI R8, RZ, 0x5, R0 ;  /* 0x00000005ff087819 */ /* 0x000fe20000011600 */
[----:B------:R-:W-:Y:S01]  /*09f0*/  USGXT.U32 UR36, UR36, 0xe ;  /* 0x0000000e2424789a */ /* 0x000fe20008000000 */
[----:B------:R-:W-:Y:S01]  /*0a00*/  IMAD.MOV.U32 R131, RZ, RZ, 0x3f800000 ;  /* 0x3f800000ff837424 */ /* 0x000fe200078e00ff */
[----:B------:R-:W-:Y:S01]  /*0a10*/  USHF.R.U32.HI UR38, URZ, 0x4, UR49 ;  /* 0x000000043f267899 */ /* 0x000fe20008011631 */
[----:B------:R-:W-:Y:S01]  /*0a20*/  R2UR UR48, R8 ;  /* 0x00000000083072ca */ /* 0x000fe200000e0000 */
[----:B------:R-:W2:Y:S01]  /*0a30*/  LDC R28, c[0x0][0x268] ;  /* 0x00009a00ff1c7b82 */ /* 0x000ea20000000800 */
[----:B------:R-:W-:Y:S01]  /*0a40*/  UIADD3 UR8, UP0, UR36, 0x80, URZ ;  /* 0x0000008024087890 */ /* 0x000fe2000ff1e03f */
[----:B------:R-:W-:Y:S01]  /*0a50*/  IMAD.MOV.U32 R132, RZ, RZ, -0x800000 ;  /* 0xff800000ff847424 */ /* 0x000fe200078e00ff */
[----:B------:R-:W-:Y:S01]  /*0a60*/  USGXT.U32 UR38, UR38, 0xe ;  /* 0x0000000e2626789a */ /* 0x000fe20008000000 */
[----:B------:R-:W-:Y:S01]  /*0a70*/  IMAD.MOV.U32 R129, RZ, RZ, RZ ;  /* 0x000000ffff817224 */ /* 0x000fe200078e00ff */
[----:B------:R-:W-:Y:S01]  /*0a80*/  UMOV UR6, URZ ;  /* 0x0000003f00067c82 */ /* 0x000fe20008000000 */
[----:B------:R-:W-:Y:S01]  /*0a90*/  IMAD.MOV.U32 R127, RZ, RZ, RZ ;  /* 0x000000ffff7f7224 */ /* 0x000fe200078e00ff */
[----:B------:R-:W-:Y:S01]  /*0aa0*/  CS2R R56, SRZ ;  /* 0x0000000000387805 */ /* 0x000fe2000001ff00 */
[----:B-1----:R-:W-:Y:S01]  /*0ab0*/  IMAD R3, R72, UR7, RZ ;  /* 0x0000000748037c24 */ /* 0x002fe2000f8e02ff */
[----:B------:R-:W-:Y:S01]  /*0ac0*/  LOP3.LUT R72, R7, 0x30, R4, 0xf8, !PT ;  /* 0x0000003007487812 */ /* 0x000fe200078ef804 */
[----:B------:R-:W-:Y:S01]  /*0ad0*/  IMAD.SHL.U32 R7, R5, 0x2, RZ ;  /* 0x0000000205077824 */ /* 0x000fe200078e00ff */
[----:B------:R-:W-:Y:S01]  /*0ae0*/  CS2R R58, SRZ ;  /* 0x00000000003a7805 */ /* 0x000fe2000001ff00 */
[----:B------:R-:W-:Y:S01]  /*0af0*/  IMAD.SHL.U32 R4, R3, 0x2, RZ ;  /* 0x0000000203047824 */ /* 0x000fe200078e00ff */
[----:B------:R-:W-:Y:S01]  /*0b00*/  LOP3.LUT R72, R72, R17, RZ, 0xfc, !PT ;  /* 0x0000001148487212 */ /* 0x000fe200078efcff */
[----:B------:R-:W-:Y:S01]  /*0b10*/  IMAD R6, R16, R73, RZ ;  /* 0x0000004910067224 */ /* 0x000fe200078e02ff */
[----:B------:R-:W-:Y:S01]  /*0b20*/  CS2R R60, SRZ ;  /* 0x00000000003c7805 */ /* 0x000fe2000001ff00 */
[----:B0-----:R-:W-:Y:S01]  /*0b30*/  IMAD R74, R74, UR7, RZ ;  /* 0x000000074a4a7c24 */ /* 0x001fe2000f8e02ff */
[----:B------:R-:W-:Y:S01]  /*0b40*/  IADD3 R107, P0, P1, R7, UR4, R4 ;  /* 0x00000004076b7c10 */ /* 0x000fe2000f91e004 */
[C---:B------:R-:W-:Y:S01]  /*0b50*/  IMAD R4, R73.reuse, 0x4, R6 ;  /* 0x0000000449047824 */ /* 0x040fe200078e0206 */
[----:B------:R-:W-:Y:S01]  /*0b60*/  CS2R R62, SRZ ;  /* 0x00000000003e7805 */ /* 0x000fe2000001ff00 */
[----:B------:R-:W-:Y:S01]  /*0b70*/  IMAD R7, R2, R75, RZ ;  /* 0x0000004b02077224 */ /* 0x000fe200078e02ff */
[-C--:B------:R-:W-:Y:S01]  /*0b80*/  LEA R76, P2, R6, R107.reuse, 0x1 ;  /* 0x0000006b064c7211 */ /* 0x080fe200078408ff */
[----:B------:R-:W-:Y:S01]  /*0b90*/  IMAD R8, R73, 0x4, R4 ;  /* 0x0000000449087824 */ /* 0x000fe200078e0204 */
[----:B------:R-:W-:Y:S01]  /*0ba0*/  LEA R78, P3, R4, R107, 0x1 ;  /* 0x0000006b044e7211 */ /* 0x000fe200078608ff */
[----:B------:R-:W-:Y:S01]  /*0bb0*/  IMAD.HI R2, R5, 0x2, RZ ;  /* 0x0000000205027827 */ /* 0x000fe200078e02ff */
[----:B------:R-:W-:-:S02]  /*0bc0*/  CS2R R64, SRZ ;  /* 0x0000000000407805 */ /* 0x000fc4000001ff00 */
[----:B------:R-:W-:Y:S02]  /*0bd0*/  CS2R R66, SRZ ;  /* 0x0000000000427805 */ /* 0x000fe4000001ff00 */
[----:B------:R-:W-:Y:S01]  /*0be0*/  LEA R80, P4, R8, R107, 0x1 ;  /* 0x0000006b08507211 */ /* 0x000fe200078808ff */
[----:B------:R-:W-:Y:S01]  /*0bf0*/  IMAD.HI R3, R3, 0x2, RZ ;  /* 0x0000000203037827 */ /* 0x000fe200078e02ff */
[----:B------:R-:W-:Y:S02]  /*0c00*/  CS2R R68, SRZ ;  /* 0x0000000000447805 */ /* 0x000fe4000001ff00 */
[----:B------:R-:W-:Y:S02]  /*0c10*/  CS2R R70, SRZ ;  /* 0x0000000000467805 */ /* 0x000fe4000001ff00 */
[----:B------:R-:W-:Y:S01]  /*0c20*/  LOP3.LUT R128, R72, 0x8, RZ, 0xfc, !PT ;  /* 0x0000000848807812 */ /* 0x000fe200078efcff */
[----:B------:R-:W-:Y:S01]  /*0c30*/  IMAD R10, R73, 0x4, R8 ;  /* 0x00000004490a7824 */ /* 0x000fe200078e0208 */
[----:B------:R-:W-:Y:S01]  /*0c40*/  IADD3.X R19, R2, UR5, R3, P0, P1 ;  /* 0x0000000502137c10 */ /* 0x000fe200087e2403 */
[----:B------:R-:W-:Y:S01]  /*0c50*/  IMAD.SHL.U32 R5, R74, 0x2, RZ ;  /* 0x000000024a057824 */ /* 0x000fe200078e00ff */
[----:B------:R-:W-:Y:S01]  /*0c60*/  ULDC.64 UR4, c[0x0][0x220] ;  /* 0x0000880000047ab9 */ /* 0x000fe20000000a00 */
[----:B------:R-:W-:Y:S01]  /*0c70*/  IMAD.SHL.U32 R12, R7, 0x2, RZ ;  /* 0x00000002070c7824 */ /* 0x000fe200078e00ff */
[-C--:B------:R-:W-:Y:S01]  /*0c80*/  LEA.HI.X.SX32 R79, R4, R19.reuse, 0x1, P3 ;  /* 0x00000013044f7211 */ /* 0x080fe200018f0eff */
[C---:B------:R-:W-:Y:S01]  /*0c90*/  IMAD R2, R73.reuse, 0x4, R10 ;  /* 0x0000000449027824 */ /* 0x040fe200078e020a */
[----:B------:R-:W-:Y:S01]  /*0ca0*/  LEA.HI.X.SX32 R77, R6, R19, 0x1, P2 ;  /* 0x00000013064d7211 */ /* 0x000fe200010f0eff */
[----:B--2---:R-:W-:Y:S01]  /*0cb0*/  IMAD R9, R16, R28, RZ ;  /* 0x0000001c10097224 */ /* 0x004fe200078e02ff */
[----:B------:R-:W-:Y:S01]  /*0cc0*/  IADD3 R26, P0, P1, R12, UR4, R5 ;  /* 0x000000040c1a7c10 */ /* 0x000fe2000f91e005 */
[C---:B------:R-:W-:Y:S01]  /*0cd0*/  IMAD R12, R73.reuse, 0x4, R2 ;  /* 0x00000004490c7824 */ /* 0x040fe200078e0202 */
[----:B------:R-:W-:Y:S01]  /*0ce0*/  LEA R82, P2, R10, R107, 0x1 ;  /* 0x0000006b0a527211 */ /* 0x000fe200078408ff */
[----:B------:R-:W-:Y:S01]  /*0cf0*/  IMAD R3, R28, 0x4, R9 ;  /* 0x000000041c037824 */ /* 0x000fe200078e0209 */
[-C--:B------:R-:W-:Y:S01]  /*0d00*/  LEA.HI.X.SX32 R81, R8, R19.reuse, 0x1, P4 ;  /* 0x0000001308517211 */ /* 0x080fe200020f0eff */
[C---:B------:R-:W-:Y:S01]  /*0d10*/  IMAD R14, R73.reuse, 0x4, R12 ;  /* 0x00000004490e7824 */ /* 0x040fe200078e020c */
[----:B------:R-:W-:Y:S01]  /*0d20*/  LEA.HI.X.SX32 R83, R10, R19, 0x1, P2 ;  /* 0x000000130a537211 */ /* 0x000fe200010f0eff */
[----:B------:R-:W-:Y:S01]  /*0d30*/  IMAD R5, R28, 0x4, R3 ;  /* 0x000000041c057824 */ /* 0x000fe200078e0203 */
[-C--:B------:R-:W-:Y:S01]  /*0d40*/  LEA R84, P2, R2, R107.reuse, 0x1 ;  /* 0x0000006b02547211 */ /* 0x080fe200078408ff */
        /* <DEDUP_REMOVED lines=9> */
[-C--:B------:R-:W-:Y:S01]  /*0de0*/  LEA R92, P4, R4, R107.reuse, 0x1 ;  /* 0x0000006b045c7211 */ /* 0x080fe200078808ff */
[----:B------:R-:W-:Y:S01]  /*0df0*/  IMAD R15, R28, 0x4, R13 ;  /* 0x000000041c0f7824 */ /* 0x000fe200078e020d */
[----:B------:R-:W-:Y:S01]  /*0e00*/  LEA R90, P3, R16, R107, 0x1 ;  /* 0x0000006b105a7211 */ /* 0x000fe200078608ff */
[C---:B------:R-:W-:Y:S01]  /*0e10*/  IMAD R8, R73.reuse, 0x4, R6 ;  /* 0x0000000449087824 */ /* 0x040fe200078e0206 */
[-C--:B------:R-:W-:Y:S01]  /*0e20*/  LEA.HI.X.SX32 R93, R4, R19.reuse, 0x1, P4 ;  /* 0x00000013045d7211 */ /* 0x080fe200020f0eff */
[----:B------:R-:W-:Y:S01]  /*0e30*/  IMAD R17, R28, 0x4, R15 ;  /* 0x000000041c117824 */ /* 0x000fe200078e020f */
[-C--:B------:R-:W-:Y:S01]  /*0e40*/  LEA.HI.X.SX32 R89, R14, R19.reuse, 0x1, P2 ;  /* 0x000000130e597211 */ /* 0x080fe200010f0eff */
[C---:B------:R-:W-:Y:S01]  /*0e50*/  IMAD R2, R73.reuse, 0x4, R8 ;  /* 0x0000000449027824 */ /* 0x040fe200078e0208 */
[----:B------:R-:W-:Y:S01]  /*0e60*/  LEA.HI.X.SX32 R91, R16, R19, 0x1, P3 ;  /* 0x00000013105b7211 */ /* 0x000fe200018f0eff */
[----:B------:R-:W-:Y:S01]  /*0e70*/  IMAD.HI R74, R74, 0x2, RZ ;  /* 0x000000024a4a7827 */ /* 0x000fe200078e02ff */
[-C--:B------:R-:W-:Y:S01]  /*0e80*/  LEA R94, P2, R6, R107.reuse, 0x1 ;  /* 0x0000006b065e7211 */ /* 0x080fe200078408ff */
[----:B------:R-:W-:Y:S01]  /*0e90*/  UMOV UR4, URZ ;  /* 0x0000003f00047c82 */ /* 0x000fe20008000000 */
[-C--:B------:R-:W-:Y:S01]  /*0ea0*/  LEA R98, P4, R2, R107.reuse, 0x1 ;  /* 0x0000006b02627211 */ /* 0x080fe200078808ff */
[----:B------:R-:W-:Y:S01]  /*0eb0*/  IMAD R10, R73, 0x4, R2 ;  /* 0x00000004490a7824 */ /* 0x000fe200078e0202 */
[----:B------:R-:W-:Y:S01]  /*0ec0*/  LEA R96, P3, R8, R107, 0x1 ;  /* 0x0000006b08607211 */ /* 0x000fe200078608ff */
[----:B------:R-:W-:Y:S01]  /*0ed0*/  IMAD.HI R7, R7, 0x2, RZ ;  /* 0x0000000207077827 */ /* 0x000fe200078e02ff */
[-C--:B------:R-:W-:Y:S01]  /*0ee0*/  LEA.HI.X.SX32 R99, R2, R19.reuse, 0x1, P4 ;  /* 0x0000001302637211 */ /* 0x080fe200020f0eff */
[----:B------:R-:W-:Y:S01]  /*0ef0*/  ULDC UR41, c[0x0][0x238] ;  /* 0x00008e0000297ab9 */ /* 0x000fe20000000800 */
[-C--:B------:R-:W-:Y:S01]  /*0f00*/  LEA.HI.X.SX32 R95, R6, R19.reuse, 0x1, P2 ;  /* 0x00000013065f7211 */ /* 0x080fe200010f0eff */
[C---:B------:R-:W-:Y:S01]  /*0f10*/  IMAD R4, R73.reuse, 0x4, R10 ;  /* 0x0000000449047824 */ /* 0x040fe200078e020a */
[----:B------:R-:W-:Y:S01]  /*0f20*/  LEA.HI.X.SX32 R97, R8, R19, 0x1, P3 ;  /* 0x0000001308617211 */ /* 0x000fe200018f0eff */
[----:B------:R-:W-:Y:S01]  /*0f30*/  IMAD.MOV.U32 R130, RZ, RZ, 0x3f800000 ;  /* 0x3f800000ff827424 */ /* 0x000fe200078e00ff */
[-C--:B------:R-:W-:Y:S01]  /*0f40*/  LEA R100, P2, R10, R107.reuse, 0x1 ;  /* 0x0000006b0a647211 */ /* 0x080fe200078408ff */
[----:B------:R-:W-:Y:S01]  /*0f50*/  IMAD R12, R73, 0x4, R4 ;  /* 0x00000004490c7824 */ /* 0x000fe200078e0204 */
[-C--:B------:R-:W-:Y:S01]  /*0f60*/  LEA R102, P3, R4, R107.reuse, 0x1 ;  /* 0x0000006b04667211 */ /* 0x080fe200078608ff */
[----:B------:R-:W-:Y:S01]  /*0f70*/  UMOV UR37, 0x40000040 ;  /* 0x4000004000257882 */ /* 0x000fe20000000000 */
[----:B------:R-:W-:Y:S01]  /*0f80*/  IADD3.X R74, R7, UR5, R74, P0, P1 ;  /* 0x00000005074a7c10 */ /* 0x000fe200087e244a */
[----:B------:R-:W-:Y:S01]  /*0f90*/  IMAD R2, R73, 0x4, R12 ;  /* 0x0000000449027824 */ /* 0x000fe200078e020c */
[----:B------:R-:W-:Y:S01]  /*0fa0*/  LEA R104, P4, R12, R107, 0x1 ;  /* 0x0000006b0c687211 */ /* 0x000fe200078808ff */
[----:B------:R-:W-:Y:S01]  /*0fb0*/  UMOV UR5, URZ ;  /* 0x0000003f00057c82 */ /* 0x000fe20008000000 */
[----:B------:R-:W-:Y:S01]  /*0fc0*/  LEA.HI.X.SX32 R103, R4, R19, 0x1, P3 ;  /* 0x0000001304677211 */ /* 0x000fe200018f0eff */
[----:B------:R-:W-:Y:S01]  /*0fd0*/  UIADD3.X UR9, UR5, 0x40000040, URZ, UP0, !UPT ;  /* 0x4000004005097890 */ /* 0x000fe200087fe43f */
[C---:B------:R-:W-:Y:S01]  /*0fe0*/  LEA R106, P6, R2.reuse, R107, 0x1 ;  /* 0x0000006b026a7211 */ /* 0x040fe200078c08ff */
[----:B------:R-:W-:Y:S01]  /*0ff0*/  UIADD3 UR10, UP0, UR38, 0x2, URZ ;  /* 0x00000002260a7890 */ /* 0x000fe2000ff1e03f */
[-C--:B------:R-:W-:Y:S01]  /*1000*/  LEA R110, P1, R3, R26.reuse, 0x1 ;  /* 0x0000001a036e7211 */ /* 0x080fe200078208ff */
[----:B------:R-:W-:Y:S01]  /*1010*/  UIADD3.64 UR12, UR8, 0x80, URZ ;  /* 0x00000080080c7897 */ /* 0x000fe2000fffe03f */
[-C--:B------:R-:W-:Y:S01]  /*1020*/  LEA.HI.X.SX32 R107, R2, R19.reuse, 0x1, P6 ;  /* 0x00000013026b7211 */ /* 0x080fe200030f0eff */
[----:B------:R-:W-:Y:S01]  /*1030*/  IMAD R2, R28, 0x4, R17 ;  /* 0x000000041c027824 */ /* 0x000fe200078e0211 */
[----:B------:R-:W-:Y:S01]  /*1040*/  LEA.HI.X.SX32 R101, R10, R19, 0x1, P2 ;  /* 0x000000130a657211 */ /* 0x000fe200010f0eff */
[----:B------:R-:W-:Y:S01]  /*1050*/  UIADD3.X UR11, UR6, 0x40000040, URZ, UP0, !UPT ;  /* 0x40000040060b7890 */ /* 0x000fe200087fe43f */
[----:B------:R-:W-:Y:S01]  /*1060*/  LEA R112, P2, R5, R26, 0x1 ;  /* 0x0000001a05707211 */ /* 0x000fe200078408ff */
[C---:B------:R-:W-:Y:S01]  /*1070*/  IMAD R4, R28.reuse, 0x4, R2 ;  /* 0x000000041c047824 */ /* 0x040fe200078e0202 */
[-C--:B------:R-:W-:Y:S01]  /*1080*/  LEA.HI.X.SX32 R111, R3, R74.reuse, 0x1, P1 ;  /* 0x0000004a036f7211 */ /* 0x080fe200008f0eff */
[----:B------:R-:W-:Y:S01]  /*1090*/  UIADD3.64 UR16, UR8, 0x100, URZ ;  /* 0x0000010008107897 */ /* 0x000fe2000fffe03f */
[----:B------:R-:W-:Y:S01]  /*10a0*/  LEA.HI.X.SX32 R113, R5, R74, 0x1, P2 ;  /* 0x0000004a05717211 */ /* 0x000fe200010f0eff */
[C---:B------:R-:W-:Y:S01]  /*10b0*/  IMAD R3, R28.reuse, 0x4, R4 ;  /* 0x000000041c037824 */ /* 0x040fe200078e0204 */
[-C--:B------:R-:W-:Y:S01]  /*10c0*/  LEA R108, P0, R9, R26.reuse, 0x1 ;  /* 0x0000001a096c7211 */ /* 0x080fe200078008ff */
[----:B------:R-:W-:Y:S01]  /*10d0*/  UIADD3.64 UR14, UR10, 0x2, URZ ;  /* 0x000000020a0e7897 */ /* 0x000fe2000fffe03f */
[----:B------:R-:W-:Y:S01]  /*10e0*/  LEA R116, P1, R13, R26, 0x1 ;  /* 0x0000001a0d747211 */ /* 0x000fe200078208ff */
[C---:B------:R-:W-:Y:S01]  /*10f0*/  IMAD R5, R28.reuse, 0x4, R3 ;  /* 0x000000041c057824 */ /* 0x040fe200078e0203 */
[----:B------:R-:W-:Y:S01]  /*1100*/  LEA.HI.X.SX32 R109, R9, R74, 0x1, P0 ;  /* 0x0000004a096d7211 */ /* 0x000fe200000f0eff */
[----:B------:R-:W-:Y:S01]  /*1110*/  UIADD3.64 UR18, UR10, 0x4, URZ ;  /* 0x000000040a127897 */ /* 0x000fe2000fffe03f */
[-C--:B------:R-:W-:Y:S01]  /*1120*/  LEA R114, P0, R11, R26.reuse, 0x1 ;  /* 0x0000001a0b727211 */ /* 0x080fe200078008ff */
[C---:B------:R-:W-:Y:S01]  /*1130*/  IMAD R6, R28.reuse, 0x4, R5 ;  /* 0x000000041c067824 */ /* 0x040fe200078e0205 */
[----:B------:R-:W-:Y:S01]  /*1140*/  LEA R22, P2, R15, R26, 0x1 ;  /* 0x0000001a0f167211 */ /* 0x000fe200078408ff */
[----:B------:R-:W-:Y:S01]  /*1150*/  UIADD3.64 UR22, UR10, 0xfe, URZ ;  /* 0x000000fe0a167897 */ /* 0x000fe2000fffe03f */
[----:B------:R-:W-:Y:S01]  /*1160*/  LEA.HI.X.SX32 R115, R11, R74, 0x1, P0 ;  /* 0x0000004a0b737211 */ /* 0x000fe200000f0eff */
[C---:B------:R-:W-:Y:S01]  /*1170*/  IMAD R7, R28.reuse, 0x4, R6 ;  /* 0x000000041c077824 */ /* 0x040fe200078e0206 */
[----:B------:R-:W-:Y:S01]  /*1180*/  LEA R20, P0, R17, R26, 0x1 ;  /* 0x0000001a11147211 */ /* 0x000fe200078008ff */
[----:B------:R-:W-:Y:S01]  /*1190*/  UIADD3.64 UR26, UR10, 0x100, URZ ;  /* 0x000001000a1a7897 */ /* 0x000fe2000fffe03f */
[-C--:B------:R-:W-:Y:S01]  /*11a0*/  LEA.HI.X.SX32 R117, R13, R74.reuse, 0x1, P1 ;  /* 0x0000004a0d757211 */ /* 0x080fe200008f0eff */
[C---:B------:R-:W-:Y:S01]  /*11b0*/  IMAD R24, R28.reuse, 0x4, R7 ;  /* 0x000000041c187824 */ /* 0x040fe200078e0207 */
[-C--:B------:R-:W-:Y:S01]  /*11c0*/  LEA.HI.X.SX32 R23, R15, R74.reuse, 0x1, P2 ;  /* 0x0000004a0f177211 */ /* 0x080fe200010f0eff */
[----:B------:R-:W-:Y:S01]  /*11d0*/  UIADD3.64 UR30, UR10, 0x102, URZ ;  /* 0x000001020a1e7897 */ /* 0x000fe2000fffe03f */
[----:B------:R-:W-:Y:S01]  /*11e0*/  LEA.HI.X.SX32 R21, R17, R74, 0x1, P0 ;  /* 0x0000004a11157211 */ /* 0x000fe200000f0eff */
[----:B------:R-:W-:Y:S01]  /*11f0*/  IMAD R25, R28, 0x4, R24 ;  /* 0x000000041c197824 */ /* 0x000fe200078e0218 */
[-C--:B------:R-:W-:Y:S01]  /*1200*/  LEA R18, P1, R2, R26.reuse, 0x1 ;  /* 0x0000001a02127211 */ /* 0x080fe200078208ff */
[----:B------:R-:W-:Y:S01]  /*1210*/  UIADD3.64 UR34, UR10, 0x104, URZ ;  /* 0x000001040a227897 */ /* 0x000fe2000fffe03f */
[----:B------:R-:W-:-:S02]  /*1220*/  LEA R16, P2, R4, R26, 0x1 ;  /* 0x0000001a04107211 */ /* 0x000fc400078408ff */
[C---:B------:R-:W-:Y:S02]  /*1230*/  LEA R14, P0, R3.reuse, R26, 0x1 ;  /* 0x0000001a030e7211 */ /* 0x040fe400078008ff */
[----:B------:R-:W-:Y:S02]  /*1240*/  LEA.HI.X.SX32 R105, R12, R19, 0x1, P4 ;  /* 0x000000130c697211 */ /* 0x000fe400020f0eff */
[-C--:B------:R-:W-:Y:S02]  /*1250*/  LEA.HI.X.SX32 R19, R2, R74.reuse, 0x1, P1 ;  /* 0x0000004a02137211 */ /* 0x080fe400008f0eff */
[-C--:B------:R-:W-:Y:S02]  /*1260*/  LEA.HI.X.SX32 R17, R4, R74.reuse, 0x1, P2 ;  /* 0x0000004a04117211 */ /* 0x080fe400010f0eff */
[----:B------:R-:W-:Y:S01]  /*1270*/  LEA.HI.X.SX32 R15, R3, R74, 0x1, P0 ;  /* 0x0000004a030f7211 */ /* 0x000fe200000f0eff */
[----:B------:R-:W-:Y:S01]  /*1280*/  IMAD R3, R28, 0x4, R25 ;  /* 0x000000041c037824 */ /* 0x000fe200078e0219 */
[----:B------:R-:W-:-:S02]  /*1290*/  LEA R12, P1, R5, R26, 0x1 ;  /* 0x0000001a050c7211 */ /* 0x000fc400078208ff */
[C---:B------:R-:W-:Y:S02]  /*12a0*/  LEA R10, P2, R6.reuse, R26, 0x1 ;  /* 0x0000001a060a7211 */ /* 0x040fe400078408ff */
[-C--:B------:R-:W-:Y:S02]  /*12b0*/  LEA.HI.X.SX32 R13, R5, R74.reuse, 0x1, P1 ;  /* 0x0000004a050d7211 */ /* 0x080fe400008f0eff */
[----:B------:R-:W-:Y:S02]  /*12c0*/  LEA.HI.X.SX32 R11, R6, R74, 0x1, P2 ;  /* 0x0000004a060b7211 */ /* 0x000fe400010f0eff */
[-C--:B------:R-:W-:Y:S02]  /*12d0*/  LEA R8, P0, R7, R26.reuse, 0x1 ;  /* 0x0000001a07087211 */ /* 0x080fe400078008ff */
[-C--:B------:R-:W-:Y:S02]  /*12e0*/  LEA R6, P1, R24, R26.reuse, 0x1 ;  /* 0x0000001a18067211 */ /* 0x080fe400078208ff */
[----:B------:R-:W-:-:S02]  /*12f0*/  LEA R4, P2, R25, R26, 0x1 ;  /* 0x0000001a19047211 */ /* 0x000fc400078408ff */
[----:B------:R-:W-:Y:S02]  /*1300*/  LEA R2, P3, R3, R26, 0x1 ;  /* 0x0000001a03027211 */ /* 0x000fe400078608ff */
[-C--:B------:R-:W-:Y:S02]  /*1310*/  LEA.HI.X.SX32 R9, R7, R74.reuse, 0x1, P0 ;  /* 0x0000004a07097211 */ /* 0x080fe400000f0eff */
[-C--:B------:R-:W-:Y:S02]  /*1320*/  LEA.HI.X.SX32 R7, R24, R74.reuse, 0x1, P1 ;  /* 0x0000004a18077211 */ /* 0x080fe400008f0eff */
[-C--:B------:R-:W-:Y:S02]  /*1330*/  LEA.HI.X.SX32 R5, R25, R74.reuse, 0x1, P2 ;  /* 0x0000004a19057211 */ /* 0x080fe400010f0eff */
[----:B------:R-:W-:Y:S01]  /*1340*/  LEA.HI.X.SX32 R3, R3, R74, 0x1, P3 ;  /* 0x0000004a03037211 */ /* 0x000fe200018f0eff */
[----:B------:R-:W-:-:S07]  /*1350*/  IMAD.MOV.U32 R74, RZ, RZ, -0x800000 ;  /* 0xff800000ff4a7424 */ /* 0x000fce00078e00ff */
.L_x_1:
[----:B------:R-:W-:-:S04]  /*1360*/  IMAD.WIDE R24, R129, 0x2, R76 ;  /* 0x0000000281187825 */ /* 0x000fc800078e024c */
[C---:B------:R-:W-:Y:S01]  /*1370*/  IMAD.WIDE R26, R129.reuse, 0x2, R78 ;  /* 0x00000002811a7825 */ /* 0x040fe200078e024e */
[----:B------:R0:W2:Y:S03]  /*1380*/  LDG.E.U16 R45, desc[UR44][R24.64] ;  /* 0x0000002c182d7981 */ /* 0x0000a6000c1e1500 */
[C---:B------:R-:W-:Y:S01]  /*1390*/  IMAD.WIDE R28, R129.reuse, 0x2, R80 ;  /* 0x00000002811c7825 */ /* 0x040fe200078e0250 */
[----:B------:R1:W3:Y:S03]  /*13a0*/  LDG.E.U16 R44, desc[UR44][R26.64] ;  /* 0x0000002c1a2c7981 */ /* 0x0002e6000c1e1500 */
[C---:B------:R-:W-:Y:S01]  /*13b0*/  IMAD.WIDE R30, R129.reuse, 0x2, R82 ;  /* 0x00000002811e7825 */ /* 0x040fe200078e0252 */
[----:B------:R4:W5:Y:S03]  /*13c0*/  LDG.E.U16 R47, desc[UR44][R28.64] ;  /* 0x0000002c1c2f7981 */ /* 0x000966000c1e1500 */
[C---:B------:R-:W-:Y:S01]  /*13d0*/  IMAD.WIDE R32, R129.reuse, 0x2, R84 ;  /* 0x0000000281207825 */ /* 0x040fe200078e0254 */
[----:B------:R4:W3:Y:S03]  /*13e0*/  LDG.E.U16 R134, desc[UR44][R30.64] ;  /* 0x0000002c1e867981 */ /* 0x0008e6000c1e1500 */
[C---:B------:R-:W-:Y:S01]  /*13f0*/  IMAD.WIDE R34, R129.reuse, 0x2, R86 ;  /* 0x0000000281227825 */ /* 0x040fe200078e0256 */
[----:B------:R4:W3:Y:S03]  /*1400*/  LDG.E.U16 R49, desc[UR44][R32.64] ;  /* 0x0000002c20317981 */ /* 0x0008e6000c1e1500 */
[C---:B0-----:R-:W-:Y:S01]  /*1410*/  IMAD.WIDE R24, R129.reuse, 0x2, R88 ;  /* 0x0000000281187825 */ /* 0x041fe200078e0258 */
[----:B------:R0:W3:Y:S03]  /*1420*/  LDG.E.U16 R136, desc[UR44][R34.64] ;  /* 0x0000002c22887981 */ /* 0x0000e6000c1e1500 */
[----:B------:R-:W-:-:S02]  /*1430*/  IMAD.WIDE R36, R129, 0x2, R92 ;  /* 0x0000000281247825 */ /* 0x000fc400078e025c */
[----:B------:R-:W3:Y:S02]  /*1440*/  LDG.E.U16 R25, desc[UR44][R24.64] ;  /* 0x0000002c18197981 */ /* 0x000ee4000c1e1500 */
[C---:B------:R-:W-:Y:S02]  /*1450*/  IMAD.WIDE R38, R129.reuse, 0x2, R96 ;  /* 0x0000000281267825 */ /* 0x040fe400078e0260 */
[----:B------:R-:W3:Y:S02]  /*1460*/  LDG.E.U16 R37, desc[UR44][R36.64] ;  /* 0x0000002c24257981 */ /* 0x000ee4000c1e1500 */
[C---:B------:R-:W-:Y:S02]  /*1470*/  IMAD.WIDE R40, R129.reuse, 0x2, R100 ;  /* 0x0000000281287825 */ /* 0x040fe400078e0264 */
[----:B------:R-:W3:Y:S02]  /*1480*/  LDG.E.U16 R39, desc[UR44][R38.64] ;  /* 0x0000002c26277981 */ /* 0x000ee4000c1e1500 */
[----:B------:R-:W-:-:S02]  /*1490*/  IMAD.WIDE R42, R129, 0x2, R104 ;  /* 0x00000002812a7825 */ /* 0x000fc400078e0268 */
[----:B------:R-:W3:Y:S02]  /*14a0*/  LDG.E.U16 R41, desc[UR44][R40.64] ;  /* 0x0000002c28297981 */ /* 0x000ee4000c1e1500 */
[C---:B-1----:R-:W-:Y:S02]  /*14b0*/  IMAD.WIDE R26, R129.reuse, 0x2, R90 ;  /* 0x00000002811a7825 */ /* 0x042fe400078e025a */
[----:B------:R-:W3:Y:S02]  /*14c0*/  LDG.E.U16 R43, desc[UR44][R42.64] ;  /* 0x0000002c2a2b7981 */ /* 0x000ee4000c1e1500 */
[C---:B----4-:R-:W-:Y:S02]  /*14d0*/  IMAD.WIDE R28, R129.reuse, 0x2, R94 ;  /* 0x00000002811c7825 */ /* 0x050fe400078e025e */
[----:B------:R-:W4:Y:S02]  /*14e0*/  LDG.E.U16 R138, desc[UR44][R26.64] ;  /* 0x0000002c1a8a7981 */ /* 0x000f24000c1e1500 */
[----:B------:R-:W-:-:S02]  /*14f0*/  IMAD.WIDE R30, R129, 0x2, R98 ;  /* 0x00000002811e7825 */ /* 0x000fc400078e0262 */
[----:B------:R-:W4:Y:S02]  /*1500*/  LDG.E.U16 R140, desc[UR44][R28.64] ;  /* 0x0000002c1c8c7981 */ /* 0x000f24000c1e1500 */
[C---:B------:R-:W-:Y:S02]  /*1510*/  IMAD.WIDE R32, R129.reuse, 0x2, R102 ;  /* 0x0000000281207825 */ /* 0x040fe400078e0266 */
[----:B------:R-:W4:Y:S02]  /*1520*/  LDG.E.U16 R142, desc[UR44][R30.64] ;  /* 0x0000002c1e8e7981 */ /* 0x000f24000c1e1500 */
[----:B0-----:R-:W-:Y:S02]  /*1530*/  IMAD.WIDE R34, R129, 0x2, R106 ;  /* 0x0000000281227825 */ /* 0x001fe400078e026a */
[----:B------:R-:W4:Y:S04]  /*1540*/  LDG.E.U16 R144, desc[UR44][R32.64] ;  /* 0x0000002c20907981 */ /* 0x000f28000c1e1500 */
[----:B------:R-:W4:Y:S01]  /*1550*/  LDG.E.U16 R146, desc[UR44][R34.64] ;  /* 0x0000002c22927981 */ /* 0x000f22000c1e1500 */
[----:B------:R-:W-:Y:S06]  /*1560*/  BAR.SYNC.DEFER_BLOCKING 0x0 ;  /* 0x0000000000007b1d */ /* 0x000fec0000010000 */
[----:B------:R-:W-:Y:S01]  /*1570*/  UMOV UR39, 0x40000040 ;  /* 0x4000004000277882 */ /* 0x000fe20000000000 */
[----:B--2---:R-:W-:Y:S04]  /*1580*/  STS.U16 [R120+UR40+0x2000], R45 ;  /* 0x0020002d78007988 */ /* 0x004fe80008000428 */
[----:B-----5:R-:W-:Y:S04]  /*1590*/  STS.U16 [R120+UR40+0x2400], R47 ;  /* 0x0024002f78007988 */ /* 0x020fe80008000428 */
[----:B---3--:R-:W-:Y:S04]  /*15a0*/  STS.U16 [R120+UR40+0x2800], R49 ;  /* 0x0028003178007988 */ /* 0x008fe80008000428 */
[----:B------:R-:W-:Y:S04]  /*15b0*/  STS.U16 [R120+UR40+0x2c00], R25 ;  /* 0x002c001978007988 */ /* 0x000fe80008000428 */
[----:B------:R-:W-:Y:S04]  /*15c0*/  STS.U16 [R120+UR40+0x3000], R37 ;  /* 0x0030002578007988 */ /* 0x000fe80008000428 */
[----:B------:R-:W-:Y:S04]  /*15d0*/  STS.U16 [R120+UR40+0x3400], R39 ;  /* 0x0034002778007988 */ /* 0x000fe80008000428 */
[----:B------:R-:W-:Y:S04]  /*15e0*/  STS.U16 [R120+UR40+0x3800], R41 ;  /* 0x0038002978007988 */ /* 0x000fe80008000428 */
[----:B------:R-:W-:Y:S04]  /*15f0*/  STS.U16 [R120+UR40+0x3c00], R43 ;  /* 0x003c002b78007988 */ /* 0x000fe80008000428 */
[----:B------:R0:W-:Y:S04]  /*1600*/  STS.U16 [R123+UR40+0x2200], R44 ;  /* 0x0022002c7b007988 */ /* 0x0001e80008000428 */
[----:B------:R1:W-:Y:S04]  /*1610*/  STS.U16 [R123+UR40+0x2600], R134 ;  /* 0x002600867b007988 */ /* 0x0003e80008000428 */
[----:B------:R-:W-:Y:S04]  /*1620*/  STS.U16 [R123+UR40+0x2a00], R136 ;  /* 0x002a00887b007988 */ /* 0x000fe80008000428 */
[----:B----4-:R-:W-:Y:S04]  /*1630*/  STS.U16 [R123+UR40+0x2e00], R138 ;  /* 0x002e008a7b007988 */ /* 0x010fe80008000428 */
[----:B------:R2:W-:Y:S04]  /*1640*/  STS.U16 [R123+UR40+0x3200], R140 ;  /* 0x0032008c7b007988 */ /* 0x0005e80008000428 */
[----:B------:R3:W-:Y:S04]  /*1650*/  STS.U16 [R123+UR40+0x3600], R142 ;  /* 0x0036008e7b007988 */ /* 0x0007e80008000428 */
[----:B------:R4:W-:Y:S04]  /*1660*/  STS.U16 [R123+UR40+0x3a00], R144 ;  /* 0x003a00907b007988 */ /* 0x0009e80008000428 */
[----:B------:R5:W-:Y:S01]  /*1670*/  STS.U16 [R123+UR40+0x3e00], R146 ;  /* 0x003e00927b007988 */ /* 0x000be20008000428 */
[----:B------:R0:W-:Y:S06]  /*1680*/  MEMBAR.ALL.CTA ;  /* 0x0000000000007992 */ /* 0x0001ec0000008000 */
[----:B0-----:R-:W0:Y:S02]  /*1690*/  FENCE.VIEW.ASYNC.S ;  /* 0x00000000000073c6 */ /* 0x001e240000000000 */
[----:B0-----:R-:W-:Y:S06]  /*16a0*/  BAR.SYNC.DEFER_BLOCKING 0x0 ;  /* 0x0000000000007b1d */ /* 0x001fec0000010000 */
[----:B------:R-:W-:-:S06]  /*16b0*/  WARPGROUP.ARRIVE ;  /* 0x00000000000079c5 */ /* 0x000fcc0000000000 */
[----:B------:R-:W-:Y:S04]  /*16c0*/  HGMMA.64x32x16.F32.BF16 R40, gdesc[UR36].tnspA, RZ, !UPT ;  /* 0x20600000242879f0 */ /* 0x000fe8000c7018ff */
[----:B------:R-:W-:Y:S01]  /*16d0*/  HGMMA.64x32x16.F32.BF16 R40, gdesc[UR8].tnspA, R40 ;  /* 0x20600000082879f0 */ /* 0x000fe20008701828 */
[----:B------:R-:W-:-:S03]  /*16e0*/  UMOV UR20, UR36 ;  /* 0x0000002400147c82 */ /* 0x000fc60008000000 */
[----:B------:R-:W-:Y:S01]  /*16f0*/  HGMMA.64x32x16.F32.BF16 R40, gdesc[UR12].tnspA, R40 ;  /* 0x206000000c2879f0 */ /* 0x000fe20008701828 */
[----:B------:R-:W-:-:S03]  /*1700*/  UMOV UR21, UR37 ;  /* 0x0000002500157c82 */ /* 0x000fc60008000000 */
[----:B------:R-:W-:Y:S04]  /*1710*/  HGMMA.64x32x16.F32.BF16 R40, gdesc[UR16].tnspA, R40 ;  /* 0x20600000102879f0 */ /* 0x000fe80008701828 */
[----:B------:R-:W-:Y:S01]  /*1720*/  HGMMA.64x32x16.F32.BF16 R24, gdesc[UR20].tnspA, RZ, !UPT ;  /* 0x20600000141879f0 */ /* 0x000fe2000c7018ff */
[----:B------:R-:W-:Y:S01]  /*1730*/  UMOV UR24, UR8 ;  /* 0x0000000800187c82 */ /* 0x000fe20008000000 */
[----:B------:R-:W-:Y:S02]  /*1740*/  UMOV UR25, UR9 ;  /* 0x0000000900197c82 */ /* 0x000fe40008000000 */
[----:B------:R-:W-:Y:S01]  /*1750*/  HGMMA.64x32x16.F32.BF16 R24, gdesc[UR24].tnspA, R24 ;  /* 0x20600000181879f0 */ /* 0x000fe20008701818 */
[----:B------:R-:W-:Y:S01]  /*1760*/  UMOV UR28, UR12 ;  /* 0x0000000c001c7c82 */ /* 0x000fe20008000000 */
[----:B------:R-:W-:-:S02]  /*1770*/  UMOV UR29, UR13 ;  /* 0x0000000d001d7c82 */ /* 0x000fc40008000000 */
[----:B------:R-:W-:Y:S01]  /*1780*/  HGMMA.64x32x16.F32.BF16 R24, gdesc[UR28].tnspA, R24 ;  /* 0x206000001c1879f0 */ /* 0x000fe20008701818 */
[----:B------:R-:W-:Y:S01]  /*1790*/  UMOV UR32, UR16 ;  /* 0x0000001000207c82 */ /* 0x000fe20008000000 */
[----:B------:R-:W-:Y:S01]  /*17a0*/  UMOV UR33, UR17 ;  /* 0x0000001100217c82 */ /* 0x000fe20008000000 */
[----:B------:R-:W-:-:S04]  /*17b0*/  LEA R171, P0, R121, UR4, 0x1 ;  /* 0x0000000479ab7c11 */ /* 0x000fc8000f8008ff */
[C---:B------:R-:W-:Y:S01]  /*17c0*/  IADD3 R135, P2, R171.reuse, 0x9, RZ ;  /* 0x00000009ab877810 */ /* 0x040fe20007f5e0ff */
[----:B------:R-:W-:Y:S01]  /*17d0*/  IMAD.X R170, RZ, RZ, UR5, P0 ;  /* 0x00000005ffaa7e24 */ /* 0x000fe200080e06ff */
[----:B------:R-:W-:Y:S03]  /*17e0*/  HGMMA.64x32x16.F32.BF16 R24, gdesc[UR32].tnspA, R24, gsb0 ;  /* 0x20600000201879f0 */ /* 0x000fe60008001818 */
[----:B-1----:R-:W-:Y:S01]  /*17f0*/  IMAD.X R134, RZ, RZ, R170, P2 ;  /* 0x000000ffff867224 */ /* 0x002fe200010e06aa */
[----:B------:R-:W-:Y:S02]  /*1800*/  IADD3 R133, P6, R171, 0x10, RZ ;  /* 0x00000010ab857810 */ /* 0x000fe40007fde0ff */
[C---:B------:R-:W-:Y:S02]  /*1810*/  ISETP.GT.U32.AND P1, PT, R135.reuse, R72, PT ;  /* 0x000000488700720c */ /* 0x040fe40003f24070 */
[----:B------:R-:W-:-:S02]  /*1820*/  ISETP.GT.U32.AND P2, PT, R135, R128, PT ;  /* 0x000000808700720c */ /* 0x000fc40003f44070 */
[C---:B------:R-:W-:Y:S02]  /*1830*/  ISETP.GT.U32.AND.EX P1, PT, R134.reuse, RZ, PT, P1 ;  /* 0x000000ff8600720c */ /* 0x040fe40003f24110 */
[----:B------:R-:W-:Y:S01]  /*1840*/  ISETP.GT.U32.AND.EX P2, PT, R134, RZ, PT, P2 ;  /* 0x000000ff8600720c */ /* 0x000fe20003f44120 */
[----:B------:R-:W-:Y:S01]  /*1850*/  IMAD.X R134, RZ, RZ, R170, P6 ;  /* 0x000000ffff867224 */ /* 0x000fe200030e06aa */
[C---:B------:R-:W-:Y:S02]  /*1860*/  ISETP.GT.U32.AND P0, PT, R133.reuse, R72, PT ;  /* 0x000000488500720c */ /* 0x040fe40003f04070 */
[----:B------:R-:W-:Y:S02]  /*1870*/  ISETP.GT.U32.AND P3, PT, R133, R128, PT ;  /* 0x000000808500720c */ /* 0x000fe40003f64070 */
[----:B------:R-:W-:Y:S02]  /*1880*/  IADD3 R133, P4, R171, 0x11, RZ ;  /* 0x00000011ab857810 */ /* 0x000fe40007f9e0ff */
[----:B------:R-:W-:-:S02]  /*1890*/  ISETP.GT.U32.AND.EX P0, PT, R134, RZ, PT, P0 ;  /* 0x000000ff8600720c */ /* 0x000fc40003f04100 */
[----:B------:R-:W-:Y:S01]  /*18a0*/  ISETP.GT.U32.AND.EX P3, PT, R134, RZ, PT, P3 ;  /* 0x000000ff8600720c */ /* 0x000fe20003f64130 */
[----:B------:R-:W-:Y:S02]  /*18b0*/  IMAD.X R134, RZ, RZ, R170, P4 ;  /* 0x000000ffff867224 */ /* 0x000fe400020e06aa */
[----:B------:R-:W-:Y:S01]  /*18c0*/  IMAD.WIDE R148, R127, 0x2, R116 ;  /* 0x000000027f947825 */ /* 0x000fe200078e0274 */
[----:B------:R-:W-:-:S03]  /*18d0*/  ISETP.GT.U32.AND P6, PT, R133, R128, PT ;  /* 0x000000808500720c */ /* 0x000fc60003fc4070 */
[----:B------:R-:W-:-:S04]  /*18e0*/  IMAD.WIDE R152, R127, 0x2, R20 ;  /* 0x000000027f987825 */ /* 0x000fc800078e0214 */
[C---:B--2---:R-:W-:Y:S01]  /*18f0*/  IMAD.WIDE R140, R127.reuse, 0x2, R108 ;  /* 0x000000027f8c7825 */ /* 0x044fe200078e026c */
[----:B------:R0:W2:Y:S03]  /*1900*/  LDG.E.U16 R139, desc[UR44][R152.64] ;  /* 0x0000002c988b7981 */ /* 0x0000a6000c1e1500 */
[----:B---3--:R-:W-:-:S04]  /*1910*/  IMAD.WIDE R142, R127, 0x2, R110 ;  /* 0x000000027f8e7825 */ /* 0x008fc800078e026e */
[----:B----4-:R-:W-:-:S04]  /*1920*/  IMAD.WIDE R144, R127, 0x2, R112 ;  /* 0x000000027f907825 */ /* 0x010fc800078e0270 */
[----:B-----5:R-:W-:Y:S01]  /*1930*/  IMAD.WIDE R146, R127, 0x2, R114 ;  /* 0x000000027f927825 */ /* 0x020fe200078e0272 */
[----:B------:R-:W-:-:S03]  /*1940*/  ISETP.GT.U32.AND.EX P6, PT, R134, RZ, PT, P6 ;  /* 0x000000ff8600720c */ /* 0x000fc60003fc4160 */
[----:B------:R-:W-:Y:S01]  /*1950*/  IMAD.WIDE R158, R127, 0x2, R16 ;  /* 0x000000027f9e7825 */ /* 0x000fe200078e0210 */
[----:B------:R-:W-:-:S03]  /*1960*/  WARPGROUP.DEPBAR.LE gsb0, 0x0 ;  /* 0x00008000000079c5 */ /* 0x000fc60000010000 */
[----:B------:R-:W-:Y:S01]  /*1970*/  FMUL R135, R47, UR41 ;  /* 0x000000292f877c20 */ /* 0x000fe20008400000 */
[----:B------:R-:W-:Y:S01]  /*1980*/  FMUL R45, R45, UR41 ;  /* 0x000000292d2d7c20 */ /* 0x000fe20008400000 */
[----:B------:R-:W-:Y:S01]  /*1990*/  FMUL R47, R48, UR41 ;  /* 0x00000029302f7c20 */ /* 0x000fe20008400000 */
[----:B------:R-:W-:Y:S02]  /*19a0*/  FMUL R136, R50, UR41 ;  /* 0x0000002932887c20 */ /* 0x000fe40008400000 */
[----:B------:R-:W-:Y:S02]  /*19b0*/  FSEL R135, R135, -INF , !P2 ;  /* 0xff80000087877808 */ /* 0x000fe40005000000 */
[----:B------:R-:W-:Y:S01]  /*19c0*/  FSEL R45, R45, -INF , !P1 ;  /* 0xff8000002d2d7808 */ /* 0x000fe20004800000 */
[----:B------:R-:W-:Y:S01]  /*19d0*/  FMUL R48, R49, UR41 ;  /* 0x0000002931307c20 */ /* 0x000fe20008400000 */
[----:B------:R-:W-:Y:S01]  /*19e0*/  IADD3 R137, P2, R171, 0x18, RZ ;  /* 0x00000018ab897810 */ /* 0x000fe20007f5e0ff */
[----:B------:R-:W-:Y:S01]  /*19f0*/  IMAD.WIDE R162, R127, 0x2, R12 ;  /* 0x000000027fa27825 */ /* 0x000fe200078e020c */
[----:B------:R-:W-:Y:S01]  /*1a00*/  ISETP.GT.U32.AND P1, PT, R133, R72, PT ;  /* 0x000000488500720c */ /* 0x000fe20003f24070 */
[----:B------:R-:W3:Y:S01]  /*1a10*/  LDG.E.U16 R50, desc[UR44][R142.64] ;  /* 0x0000002c8e327981 */ /* 0x000ee2000c1e1500 */
[----:B------:R-:W-:Y:S01]  /*1a20*/  FSEL R47, R47, -INF , !P0 ;  /* 0xff8000002f2f7808 */ /* 0x000fe20004000000 */
[----:B------:R-:W-:Y:S01]  /*1a30*/  IMAD.X R49, RZ, RZ, R170, P2 ;  /* 0x000000ffff317224 */ /* 0x000fe200010e06aa */
[----:B------:R-:W-:-:S02]  /*1a40*/  FSEL R136, R136, -INF , !P3 ;  /* 0xff80000088887808 */ /* 0x000fc40005800000 */
[----:B------:R-:W-:Y:S02]  /*1a50*/  IADD3 R133, P4, R171, 0x19, RZ ;  /* 0x00000019ab857810 */ /* 0x000fe40007f9e0ff */
[----:B------:R-:W-:Y:S02]  /*1a60*/  ISETP.GT.U32.AND.EX P1, PT, R134, RZ, PT, P1 ;  /* 0x000000ff8600720c */ /* 0x000fe40003f24110 */
[----:B------:R-:W-:Y:S01]  /*1a70*/  ISETP.GT.U32.AND P0, PT, R137, R72, PT ;  /* 0x000000488900720c */ /* 0x000fe20003f04070 */
[----:B------:R-:W-:Y:S01]  /*1a80*/  IMAD.WIDE R166, R127, 0x2, R8 ;  /* 0x000000027fa67825 */ /* 0x000fe200078e0208 */
[----:B------:R-:W-:Y:S01]  /*1a90*/  ISETP.GT.U32.AND P3, PT, R137, R128, PT ;  /* 0x000000808900720c */ /* 0x000fe20003f64070 */
[----:B------:R-:W4:Y:S02]  /*1aa0*/  LDG.E.U16 R134, desc[UR44][R146.64] ;  /* 0x0000002c92867981 */ /* 0x000f24000c1e1500 */
[C---:B0-----:R-:W-:Y:S02]  /*1ab0*/  IMAD.WIDE R152, R127.reuse, 0x2, R4 ;  /* 0x000000027f987825 */ /* 0x041fe400078e0204 */
[----:B------:R0:W5:Y:S01]  /*1ac0*/  LDG.E.U16 R137, desc[UR44][R148.64] ;  /* 0x0000002c94897981 */ /* 0x000162000c1e1500 */
[----:B------:R-:W-:Y:S01]  /*1ad0*/  FSEL R48, R48, -INF , !P1 ;  /* 0xff80000030307808 */ /* 0x000fe20004800000 */
[----:B------:R-:W-:Y:S01]  /*1ae0*/  IMAD.WIDE R150, R127, 0x2, R22 ;  /* 0x000000027f967825 */ /* 0x000fe200078e0216 */
[----:B------:R-:W-:Y:S01]  /*1af0*/  ISETP.GT.U32.AND P1, PT, R133, R72, PT ;  /* 0x000000488500720c */ /* 0x000fe20003f24070 */
[----:B------:R-:W3:Y:S02]  /*1b00*/  LDG.E.U16 R143, desc[UR44][R162.64] ;  /* 0x0000002ca28f7981 */ /* 0x000ee4000c1e1500 */
[----:B------:R-:W-:Y:S01]  /*1b10*/  IMAD.WIDE R154, R127, 0x2, R18 ;  /* 0x000000027f9a7825 */ /* 0x000fe200078e0212 */
[----:B------:R-:W-:Y:S01]  /*1b20*/  ISETP.GT.U32.AND P2, PT, R133, R128, PT ;  /* 0x000000808500720c */ /* 0x000fe20003f44070 */
[----:B------:R-:W4:Y:S02]  /*1b30*/  LDG.E.U16 R147, desc[UR44][R152.64] ;  /* 0x0000002c98937981 */ /* 0x000f24000c1e1500 */
[----:B0-----:R-:W-:Y:S01]  /*1b40*/  IMAD.WIDE R148, R127, 0x2, R2 ;  /* 0x000000027f947825 */ /* 0x001fe200078e0202 */
[----:B------:R-:W-:Y:S01]  /*1b50*/  ISETP.GT.U32.AND.EX P0, PT, R49, RZ, PT, P0 ;  /* 0x000000ff3100720c */ /* 0x000fe20003f04100 */
[----:B------:R-:W2:Y:S02]  /*1b60*/  LDG.E.U16 R133, desc[UR44][R144.64] ;  /* 0x0000002c90857981 */ /* 0x000ea4000c1e1500 */
[----:B------:R-:W-:Y:S01]  /*1b70*/  IMAD.WIDE R160, R127, 0x2, R14 ;  /* 0x000000027fa07825 */ /* 0x000fe200078e020e */
[----:B------:R-:W-:Y:S01]  /*1b80*/  ISETP.GT.U32.AND.EX P3, PT, R49, RZ, PT, P3 ;  /* 0x000000ff3100720c */ /* 0x000fe20003f64130 */
[----:B------:R-:W4:Y:S02]  /*1b90*/  LDG.E.U16 R138, desc[UR44][R150.64] ;  /* 0x0000002c968a7981 */ /* 0x000f24000c1e1500 */
[----:B------:R-:W-:-:S02]  /*1ba0*/  IMAD.WIDE R164, R127, 0x2, R10 ;  /* 0x000000027fa47825 */ /* 0x000fc400078e020a */
[----:B------:R-:W5:Y:S02]  /*1bb0*/  LDG.E.U16 R49, desc[UR44][R140.64] ;  /* 0x0000002c8c317981 */ /* 0x000f64000c1e1500 */
[----:B------:R-:W-:Y:S02]  /*1bc0*/  IMAD.WIDE R168, R127, 0x2, R6 ;  /* 0x000000027fa87825 */ /* 0x000fe400078e0206 */
[----:B------:R-:W4:Y:S04]  /*1bd0*/  LDG.E.U16 R145, desc[UR44][R166.64] ;  /* 0x0000002ca6917981 */ /* 0x000f28000c1e1500 */
[----:B------:R0:W4:Y:S04]  /*1be0*/  LDG.E.U16 R142, desc[UR44][R160.64] ;  /* 0x0000002ca08e7981 */ /* 0x000128000c1e1500 */
[----:B------:R-:W3:Y:S04]  /*1bf0*/  LDG.E.U16 R141, desc[UR44][R158.64] ;  /* 0x0000002c9e8d7981 */ /* 0x000ee8000c1e1500 */
[----:B------:R-:W4:Y:S04]  /*1c00*/  LDG.E.U16 R140, desc[UR44][R154.64] ;  /* 0x0000002c9a8c7981 */ /* 0x000f28000c1e1500 */
[----:B------:R1:W4:Y:S04]  /*1c10*/  LDG.E.U16 R144, desc[UR44][R164.64] ;  /* 0x0000002ca4907981 */ /* 0x000328000c1e1500 */
[----:B------:R-:W4:Y:S04]  /*1c20*/  LDG.E.U16 R146, desc[UR44][R168.64] ;  /* 0x0000002ca8927981 */ /* 0x000f28000c1e1500 */
[----:B------:R1:W4:Y:S01]  /*1c30*/  LDG.E.U16 R148, desc[UR44][R148.64] ;  /* 0x0000002c94947981 */ /* 0x000322000c1e1500 */
[----:B0-----:R-:W-:Y:S01]  /*1c40*/  LOP3.LUT R161, R171, 0x21, RZ, 0xfc, !PT ;  /* 0x00000021aba17812 */ /* 0x001fe200078efcff */
[----:B------:R-:W-:Y:S01]  /*1c50*/  FMUL R54, R54, UR41 ;  /* 0x0000002936367c20 */ /* 0x000fe20008400000 */
[----:B-1----:R-:W-:-:S02]  /*1c60*/  IMAD.X R164, RZ, RZ, R170, P4 ;  /* 0x000000ffffa47224 */ /* 0x002fc400020e06aa */
[----:B------:R-:W-:Y:S01]  /*1c70*/  FMUL R150, R51, UR41 ;  /* 0x0000002933967c20 */ /* 0x000fe20008400000 */
[-C--:B------:R-:W-:Y:S01]  /*1c80*/  ISETP.GT.U32.AND P4, PT, R161, R128.reuse, PT ;  /* 0x00000080a100720c */ /* 0x080fe20003f84070 */
[----:B------:R-:W-:Y:S01]  /*1c90*/  FMUL R43, R43, UR41 ;  /* 0x000000292b2b7c20 */ /* 0x000fe20008400000 */
[----:B------:R-:W-:Y:S01]  /*1ca0*/  FSEL R152, R54, -INF , !P3 ;  /* 0xff80000036987808 */ /* 0x000fe20005800000 */
[----:B------:R-:W-:Y:S01]  /*1cb0*/  FMUL R54, R27, UR41 ;  /* 0x000000291b367c20 */ /* 0x000fe20008400000 */
[----:B------:R-:W-:Y:S01]  /*1cc0*/  ISETP.GT.U32.AND.EX P4, PT, R170, RZ, PT, P4 ;  /* 0x000000ffaa00720c */ /* 0x000fe20003f84140 */
[----:B------:R-:W-:Y:S01]  /*1cd0*/  FMUL R51, R52, UR41 ;  /* 0x0000002934337c20 */ /* 0x000fe20008400000 */
[----:B------:R-:W-:Y:S01]  /*1ce0*/  FMUL R52, R55, UR41 ;  /* 0x0000002937347c20 */ /* 0x000fe20008400000 */
[----:B------:R-:W-:Y:S01]  /*1cf0*/  FMUL R27, R42, UR41 ;  /* 0x000000292a1b7c20 */ /* 0x000fe20008400000 */
[----:B------:R-:W-:Y:S01]  /*1d00*/  ISETP.GT.U32.AND.EX P2, PT, R164, RZ, PT, P2 ;  /* 0x000000ffa400720c */ /* 0x000fe20003f44120 */
[----:B------:R-:W-:Y:S01]  /*1d10*/  FMUL R46, R46, UR41 ;  /* 0x000000292e2e7c20 */ /* 0x000fe20008400000 */
[----:B------:R-:W-:Y:S01]  /*1d20*/  FSEL R42, R54, -INF , !P4 ;  /* 0xff800000362a7808 */ /* 0x000fe20006000000 */
[----:B------:R-:W-:Y:S01]  /*1d30*/  FMUL R26, R26, UR41 ;  /* 0x000000291a1a7c20 */ /* 0x000fe20008400000 */
[CC--:B------:R-:W-:Y:S01]  /*1d40*/  ISETP.GT.U32.AND P3, PT, R171.reuse, R128.reuse, PT ;  /* 0x00000080ab00720c */ /* 0x0c0fe20003f64070 */
[----:B------:R-:W-:Y:S01]  /*1d50*/  FMUL R38, R38, UR41 ;  /* 0x0000002926267c20 */ /* 0x000fe20008400000 */
[----:B------:R-:W-:Y:S01]  /*1d60*/  ISETP.GE.U32.AND P4, PT, R171, R128, PT ;  /* 0x00000080ab00720c */ /* 0x000fe20003f86070 */
[----:B------:R-:W-:Y:S01]  /*1d70*/  FMUL R156, R39, UR41 ;  /* 0x00000029279c7c20 */ /* 0x000fe20008400000 */
[----:B------:R-:W-:Y:S01]  /*1d80*/  FSEL R52, R52, -INF , !P2 ;  /* 0xff80000034347808 */ /* 0x000fe20005000000 */
[----:B------:R-:W-:Y:S01]  /*1d90*/  FMUL R40, R40, UR41 ;  /* 0x0000002928287c20 */ /* 0x000fe20008400000 */
[----:B------:R-:W-:Y:S01]  /*1da0*/  ISETP.GT.U32.AND P2, PT, R171, R72, PT ;  /* 0x00000048ab00720c */ /* 0x000fe20003f44070 */
[----:B------:R-:W-:Y:S01]  /*1db0*/  FMUL R41, R41, UR41 ;  /* 0x0000002929297c20 */ /* 0x000fe20008400000 */
[----:B------:R-:W-:Y:S01]  /*1dc0*/  ISETP.GT.U32.AND.EX P3, PT, R170, RZ, PT, P3 ;  /* 0x000000ffaa00720c */ /* 0x000fe20003f64130 */
[----:B------:R-:W-:Y:S01]  /*1dd0*/  FMUL R24, R24, UR41 ;  /* 0x0000002918187c20 */ /* 0x000fe20008400000 */
[----:B------:R-:W-:Y:S01]  /*1de0*/  ISETP.GE.U32.AND.EX P4, PT, R170, RZ, PT, P4 ;  /* 0x000000ffaa00720c */ /* 0x000fe20003f86140 */
[----:B------:R-:W-:Y:S01]  /*1df0*/  FMUL R25, R25, UR41 ;  /* 0x0000002919197c20 */ /* 0x000fe20008400000 */
[----:B------:R-:W-:Y:S01]  /*1e00*/  FSEL R158, R27, -INF , !P3 ;  /* 0xff8000001b9e7808 */ /* 0x000fe20005800000 */
[----:B------:R-:W-:Y:S01]  /*1e10*/  FMUL R28, R28, UR41 ;  /* 0x000000291c1c7c20 */ /* 0x000fe20008400000 */
[----:B------:R-:W-:Y:S01]  /*1e20*/  ISETP.GT.U32.AND.EX P2, PT, R170, RZ, PT, P2 ;  /* 0x000000ffaa00720c */ /* 0x000fe20003f44120 */
[----:B------:R-:W-:Y:S01]  /*1e30*/  FMUL R29, R29, UR41 ;  /* 0x000000291d1d7c20 */ /* 0x000fe20008400000 */
[----:B------:R-:W-:Y:S01]  /*1e40*/  FSEL R43, R43, -INF , !P4 ;  /* 0xff8000002b2b7808 */ /* 0x000fe20006000000 */
[----:B------:R-:W-:Y:S01]  /*1e50*/  FMUL R32, R32, UR41 ;  /* 0x0000002920207c20 */ /* 0x000fe20008400000 */
[----:B------:R-:W-:Y:S01]  /*1e60*/  FSEL R46, R46, -INF , !P2 ;  /* 0xff8000002e2e7808 */ /* 0x000fe20005000000 */
[----:B------:R-:W-:Y:S01]  /*1e70*/  FMUL R33, R33, UR41 ;  /* 0x0000002921217c20 */ /* 0x000fe20008400000 */
[----:B------:R-:W-:Y:S01]  /*1e80*/  FMNMX R27, R158, R43, !PT ;  /* 0x0000002b9e1b7209 */ /* 0x000fe20007800000 */
[----:B------:R-:W-:Y:S01]  /*1e90*/  FMUL R36, R36, UR41 ;  /* 0x0000002924247c20 */ /* 0x000fe20008400000 */
[----:B------:R-:W-:Y:S01]  /*1ea0*/  LOP3.LUT R159, R171, 0x28, RZ, 0xfc, !PT ;  /* 0x00000028ab9f7812 */ /* 0x000fe200078efcff */
[----:B------:R-:W-:Y:S01]  /*1eb0*/  FMUL R37, R37, UR41 ;  /* 0x0000002925257c20 */ /* 0x000fe20008400000 */
[----:B------:R-:W-:Y:S01]  /*1ec0*/  FMNMX R154, R46, R27, !PT ;  /* 0x0000001b2e9a7209 */ /* 0x000fe20007800000 */
[----:B------:R-:W-:Y:S01]  /*1ed0*/  BAR.SYNC.DEFER_BLOCKING 0x0 ;  /* 0x0000000000007b1d */ /* 0x000fe20000010000 */
[----:B------:R-:W-:-:S02]  /*1ee0*/  ISETP.GT.U32.AND P3, PT, R159, R128, PT ;  /* 0x000000809f00720c */ /* 0x000fc40003f64070 */
[----:B------:R-:W-:Y:S01]  /*1ef0*/  FMNMX R27, R135, R154, !PT ;  /* 0x0000009a871b7209 */ /* 0x000fe20007800000 */
[----:B------:R-:W-:Y:S01]  /*1f00*/  FMUL R54, R30, UR41 ;  /* 0x000000291e367c20 */ /* 0x000fe20008400000 */
[----:B------:R-:W-:Y:S02]  /*1f10*/  ISETP.GT.U32.AND.EX P3, PT, R170, RZ, PT, P3 ;  /* 0x000000ffaa00720c */ /* 0x000fe40003f64130 */
[----:B------:R-:W-:Y:S02]  /*1f20*/  FSEL R150, R150, -INF , !P6 ;  /* 0xff80000096967808 */ /* 0x000fe40007000000 */
[C---:B------:R-:W-:Y:S02]  /*1f30*/  LOP3.LUT R163, R171.reuse, 0x20, RZ, 0xfc, !PT ;  /* 0x00000020aba37812 */ /* 0x040fe400078efcff */
[----:B------:R-:W-:Y:S02]  /*1f40*/  FMNMX R27, R136, R27, !PT ;  /* 0x0000001b881b7209 */ /* 0x000fe40007800000 */
[----:B------:R-:W-:-:S02]  /*1f50*/  LOP3.LUT R155, R171, 0x29, RZ, 0xfc, !PT ;  /* 0x00000029ab9b7812 */ /* 0x000fc400078efcff */
[----:B------:R-:W-:Y:S02]  /*1f60*/  FSEL R54, R54, -INF , !P3 ;  /* 0xff80000036367808 */ /* 0x000fe40005800000 */
[-C--:B------:R-:W-:Y:S02]  /*1f70*/  ISETP.GT.U32.AND P3, PT, R163, R128.reuse, PT ;  /* 0x00000080a300720c */ /* 0x080fe40003f64070 */
[----:B------:R-:W-:Y:S02]  /*1f80*/  FMNMX R27, R150, R27, !PT ;  /* 0x0000001b961b7209 */ /* 0x000fe40007800000 */
[----:B------:R-:W-:Y:S01]  /*1f90*/  ISETP.GT.U32.AND P4, PT, R155, R128, PT ;  /* 0x000000809b00720c */ /* 0x000fe20003f84070 */
[----:B------:R-:W-:Y:S01]  /*1fa0*/  FMUL R30, R31, UR41 ;  /* 0x000000291f1e7c20 */ /* 0x000fe20008400000 */
[----:B------:R-:W-:Y:S02]  /*1fb0*/  ISETP.GT.U32.AND.EX P3, PT, R170, RZ, PT, P3 ;  /* 0x000000ffaa00720c */ /* 0x000fe40003f64130 */
[----:B------:R-:W-:-:S02]  /*1fc0*/  FMNMX R27, R152, R27, !PT ;  /* 0x0000001b981b7209 */ /* 0x000fc40007800000 */
[----:B------:R-:W-:Y:S02]  /*1fd0*/  ISETP.GT.U32.AND.EX P4, PT, R170, RZ, PT, P4 ;  /* 0x000000ffaa00720c */ /* 0x000fe40003f84140 */
[----:B------:R-:W-:Y:S02]  /*1fe0*/  LOP3.LUT R153, R171, 0x30, RZ, 0xfc, !PT ;  /* 0x00000030ab997812 */ /* 0x000fe400078efcff */
[----:B------:R-:W-:Y:S02]  /*1ff0*/  FSEL R160, R26, -INF , !P3 ;  /* 0xff8000001aa07808 */ /* 0x000fe40005800000 */
[----:B------:R-:W-:Y:S02]  /*2000*/  FMNMX R27, R52, R27, !PT ;  /* 0x0000001b341b7209 */ /* 0x000fe40007800000 */
[----:B------:R-:W-:Y:S02]  /*2010*/  FSEL R30, R30, -INF , !P4 ;  /* 0xff8000001e1e7808 */ /* 0x000fe40006000000 */
[----:B------:R-:W-:-:S02]  /*2020*/  ISETP.GT.U32.AND P4, PT, R153, R128, PT ;  /* 0x000000809900720c */ /* 0x000fc40003f84070 */
[----:B------:R-:W-:Y:S01]  /*2030*/  IADD3 R151, P6, R171, 0x8, RZ ;  /* 0x00000008ab977810 */ /* 0x000fe20007fde0ff */
[----:B------:R-:W-:Y:S01]  /*2040*/  FMUL R154, R34, UR41 ;  /* 0x00000029229a7c20 */ /* 0x000fe20008400000 */
[----:B------:R-:W-:Y:S02]  /*2050*/  FMNMX R27, R160, R27, !PT ;  /* 0x0000001ba01b7209 */ /* 0x000fe40007800000 */
[----:B------:R-:W-:Y:S02]  /*2060*/  FSEL R51, R51, -INF , !P0 ;  /* 0xff80000033337808 */ /* 0x000fe40004000000 */
[----:B------:R-:W-:Y:S02]  /*2070*/  ISETP.GT.U32.AND.EX P4, PT, R170, RZ, PT, P4 ;  /* 0x000000ffaa00720c */ /* 0x000fe40003f84140 */
[----:B------:R-:W-:Y:S02]  /*2080*/  ISETP.GT.U32.AND P0, PT, R151, R72, PT ;  /* 0x000000489700720c */ /* 0x000fe40003f04070 */
[----:B------:R-:W-:-:S02]  /*2090*/  LOP3.LUT R149, R171, 0x38, RZ, 0xfc, !PT ;  /* 0x00000038ab957812 */ /* 0x000fc400078efcff */
[----:B------:R-:W-:Y:S02]  /*20a0*/  LOP3.LUT R151, R171, 0x31, RZ, 0xfc, !PT ;  /* 0x00000031ab977812 */ /* 0x000fe400078efcff */
[----:B------:R-:W-:Y:S02]  /*20b0*/  FMNMX R27, R42, R27, !PT ;  /* 0x0000001b2a1b7209 */ /* 0x000fe40007800000 */
[----:B------:R-:W-:Y:S02]  /*20c0*/  FSEL R154, R154, -INF , !P4 ;  /* 0xff8000009a9a7808 */ /* 0x000fe40006000000 */
[-C--:B------:R-:W-:Y:S02]  /*20d0*/  ISETP.GT.U32.AND P4, PT, R149, R128.reuse, PT ;  /* 0x000000809500720c */ /* 0x080fe40003f84070 */
[----:B------:R-:W-:Y:S02]  /*20e0*/  ISETP.GT.U32.AND P3, PT, R151, R128, PT ;  /* 0x000000809700720c */ /* 0x000fe40003f64070 */
[----:B------:R-:W-:Y:S01]  /*20f0*/  FMNMX R27, R54, R27, !PT ;  /* 0x0000001b361b7209 */ /* 0x000fe20007800000 */
[----:B------:R-:W-:Y:S01]  /*2100*/  FMUL R34, R35, UR41 ;  /* 0x0000002923227c20 */ /* 0x000fe20008400000 */
[----:B------:R-:W-:-:S02]  /*2110*/  ISETP.GT.U32.AND.EX P4, PT, R170, RZ, PT, P4 ;  /* 0x000000ffaa00720c */ /* 0x000fc40003f84140 */
[----:B------:R-:W-:Y:S02]  /*2120*/  ISETP.GT.U32.AND.EX P3, PT, R170, RZ, PT, P3 ;  /* 0x000000ffaa00720c */ /* 0x000fe40003f64130 */
[----:B------:R-:W-:Y:S02]  /*2130*/  LOP3.LUT R55, R171, 0x39, RZ, 0xfc, !PT ;  /* 0x00000039ab377812 */ /* 0x000fe400078efcff */
[----:B------:R-:W-:Y:S02]  /*2140*/  FMNMX R27, R30, R27, !PT ;  /* 0x0000001b1e1b7209 */ /* 0x000fe40007800000 */
[----:B------:R-:W-:Y:S02]  /*2150*/  FSEL R38, R38, -INF , !P4 ;  /* 0xff80000026267808 */ /* 0x000fe40006000000 */
[----:B------:R-:W-:Y:S02]  /*2160*/  FSEL R34, R34, -INF , !P3 ;  /* 0xff80000022227808 */ /* 0x000fe40005800000 */
[----:B------:R-:W-:-:S02]  /*2170*/  ISETP.GT.U32.AND P4, PT, R55, R128, PT ;  /* 0x000000803700720c */ /* 0x000fc40003f84070 */
[----:B------:R-:W-:Y:S02]  /*2180*/  FMNMX R27, R154, R27, !PT ;  /* 0x0000001b9a1b7209 */ /* 0x000fe40007800000 */
[----:B------:R-:W-:Y:S02]  /*2190*/  ISETP.GT.U32.AND.EX P4, PT, R170, RZ, PT, P4 ;  /* 0x000000ffaa00720c */ /* 0x000fe40003f84140 */
[----:B------:R-:W-:Y:S02]  /*21a0*/  FMNMX R27, R34, R27, !PT ;  /* 0x0000001b221b7209 */ /* 0x000fe40007800000 */
[----:B------:R-:W-:Y:S02]  /*21b0*/  FSEL R156, R156, -INF , !P4 ;  /* 0xff8000009c9c7808 */ /* 0x000fe40006000000 */
[----:B------:R-:W-:-:S04]  /*21c0*/  FMNMX R27, R38, R27, !PT ;  /* 0x0000001b261b7209 */ /* 0x000fc80007800000 */
[----:B------:R-:W-:-:S05]  /*21d0*/  FMNMX R31, R156, R27, !PT ;  /* 0x0000001b9c1f7209 */ /* 0x000fca0007800000 */
[----:B------:R-:W0:Y:S01]  /*21e0*/  SHFL.BFLY PT, R162, R31, 0x2, 0x1f ;  /* 0x0c401f001fa27f89 */ /* 0x000e2200000e0000 */
[----:B------:R-:W-:Y:S01]  /*21f0*/  ISETP.GE.U32.AND P3, PT, R171, R72, PT ;  /* 0x00000048ab00720c */ /* 0x000fe20003f66070 */
[----:B------:R-:W-:-:S03]  /*2200*/  IMAD.X R27, RZ, RZ, R170, P6 ;  /* 0x000000ffff1b7224 */ /* 0x000fc600030e06aa */
[----:B------:R-:W-:Y:S02]  /*2210*/  ISETP.GE.U32.AND.EX P3, PT, R170, RZ, PT, P3 ;  /* 0x000000ffaa00720c */ /* 0x000fe40003f66130 */
[----:B------:R-:W-:Y:S01]  /*2220*/  ISETP.GT.U32.AND.EX P0, PT, R27, RZ, PT, P0 ;  /* 0x000000ff1b00720c */ /* 0x000fe20003f04100 */
[----:B------:R-:W-:Y:S01]  /*2230*/  FMUL R27, R44, UR41 ;  /* 0x000000292c1b7c20 */ /* 0x000fe20008400000 */
[----:B------:R-:W-:Y:S02]  /*2240*/  FSEL R35, R41, -INF , !P3 ;  /* 0xff80000029237808 */ /* 0x000fe40005800000 */
[----:B0-----:R-:W-:-:S05]  /*2250*/  FMNMX R162, R31, R162, !PT ;  /* 0x000000a21fa27209 */ /* 0x001fca0007800000 */
[----:B------:R-:W0:Y:S01]  /*2260*/  SHFL.BFLY PT, R39, R162, 0x1, 0x1f ;  /* 0x0c201f00a2277f89 */ /* 0x000e2200000e0000 */
[----:B------:R-:W-:Y:S02]  /*2270*/  FSEL R31, R40, -INF , !P2 ;  /* 0xff800000281f7808 */ /* 0x000fe40005000000 */
[----:B------:R-:W-:Y:S02]  /*2280*/  FSEL R27, R27, -INF , !P0 ;  /* 0xff8000001b1b7808 */ /* 0x000fe40004000000 */
[----:B------:R-:W-:-:S04]  /*2290*/  FMNMX R40, R31, R35, !PT ;  /* 0x000000231f287209 */ /* 0x000fc80007800000 */
[----:B------:R-:W-:-:S04]  /*22a0*/  FMNMX R40, R27, R40, !PT ;  /* 0x000000281b287209 */ /* 0x000fc80007800000 */
[----:B------:R-:W-:Y:S01]  /*22b0*/  FMNMX R40, R45, R40, !PT ;  /* 0x000000282d287209 */ /* 0x000fe20007800000 */
[----:B------:R-:W-:Y:S01]  /*22c0*/  FMUL R26, R53, UR41 ;  /* 0x00000029351a7c20 */ /* 0x000fe20008400000 */
[----:B------:R-:W-:Y:S02]  /*22d0*/  ISETP.GT.U32.AND.EX P1, PT, R164, RZ, PT, P1 ;  /* 0x000000ffa400720c */ /* 0x000fe40003f24110 */
[----:B------:R-:W-:Y:S02]  /*22e0*/  ISETP.GT.U32.AND P2, PT, R163, R72, PT ;  /* 0x00000048a300720c */ /* 0x000fe40003f44070 */
[----:B0-----:R-:W-:Y:S02]  /*22f0*/  FMNMX R41, R162, R39, !PT ;  /* 0x00000027a2297209 */ /* 0x001fe40007800000 */
[----:B------:R-:W-:-:S04]  /*2300*/  FMNMX R39, R47, R40, !PT ;  /* 0x000000282f277209 */ /* 0x000fc80007800000 */
[----:B------:R-:W-:Y:S02]  /*2310*/  FMNMX R40, R48, R39, !PT ;  /* 0x0000002730287209 */ /* 0x000fe40007800000 */
[----:B------:R-:W-:Y:S02]  /*2320*/  ISETP.GT.U32.AND P4, PT, R161, R72, PT ;  /* 0x00000048a100720c */ /* 0x000fe40003f84070 */
[----:B------:R-:W-:Y:S02]  /*2330*/  FSEL R26, R26, -INF , !P1 ;  /* 0xff8000001a1a7808 */ /* 0x000fe40004800000 */
[----:B------:R-:W-:Y:S02]  /*2340*/  ISETP.GT.U32.AND.EX P2, PT, R170, RZ, PT, P2 ;  /* 0x000000ffaa00720c */ /* 0x000fe40003f44120 */
[----:B------:R-:W-:Y:S02]  /*2350*/  FMNMX R39, R51, R40, !PT ;  /* 0x0000002833277209 */ /* 0x000fe40007800000 */
[----:B------:R-:W-:-:S02]  /*2360*/  ISETP.GT.U32.AND P6, PT, R159, R72, PT ;  /* 0x000000489f00720c */ /* 0x000fc40003fc4070 */
[----:B------:R-:W-:Y:S02]  /*2370*/  ISETP.GT.U32.AND.EX P4, PT, R170, RZ, PT, P4 ;  /* 0x000000ffaa00720c */ /* 0x000fe40003f84140 */
[----:B------:R-:W-:Y:S02]  /*2380*/  FSEL R24, R24, -INF , !P2 ;  /* 0xff80000018187808 */ /* 0x000fe40005000000 */
[----:B------:R-:W-:Y:S02]  /*2390*/  FMNMX R39, R26, R39, !PT ;  /* 0x000000271a277209 */ /* 0x000fe40007800000 */
[----:B------:R-:W-:Y:S02]  /*23a0*/  ISETP.GT.U32.AND P1, PT, R155, R72, PT ;  /* 0x000000489b00720c */ /* 0x000fe40003f24070 */
[----:B------:R-:W-:Y:S02]  /*23b0*/  FSEL R25, R25, -INF , !P4 ;  /* 0xff80000019197808 */ /* 0x000fe40006000000 */
[----:B------:R-:W-:-:S02]  /*23c0*/  ISETP.GT.U32.AND.EX P6, PT, R170, RZ, PT, P6 ;  /* 0x000000ffaa00720c */ /* 0x000fc40003fc4160 */
[----:B------:R-:W-:Y:S02]  /*23d0*/  FMNMX R44, R24, R39, !PT ;  /* 0x00000027182c7209 */ /* 0x000fe40007800000 */
[----:B------:R-:W-:Y:S02]  /*23e0*/  ISETP.GT.U32.AND P0, PT, R153, R72, PT ;  /* 0x000000489900720c */ /* 0x000fe40003f04070 */
[----:B------:R-:W-:Y:S02]  /*23f0*/  ISETP.GT.U32.AND.EX P1, PT, R170, RZ, PT, P1 ;  /* 0x000000ffaa00720c */ /* 0x000fe40003f24110 */
[----:B------:R-:W-:Y:S02]  /*2400*/  FSEL R39, R28, -INF , !P6 ;  /* 0xff8000001c277808 */ /* 0x000fe40007000000 */
[----:B------:R-:W-:Y:S02]  /*2410*/  FMNMX R44, R25, R44, !PT ;  /* 0x0000002c192c7209 */ /* 0x000fe40007800000 */
[----:B------:R-:W-:-:S02]  /*2420*/  ISETP.GT.U32.AND P4, PT, R151, R72, PT ;  /* 0x000000489700720c */ /* 0x000fc40003f84070 */
[C---:B------:R-:W-:Y:S02]  /*2430*/  ISETP.GT.U32.AND.EX P0, PT, R170.reuse, RZ, PT, P0 ;  /* 0x000000ffaa00720c */ /* 0x040fe40003f04100 */
[----:B------:R-:W-:Y:S02]  /*2440*/  FSEL R29, R29, -INF , !P1 ;  /* 0xff8000001d1d7808 */ /* 0x000fe40004800000 */
[----:B------:R-:W-:Y:S02]  /*2450*/  FMNMX R44, R39, R44, !PT ;  /* 0x0000002c272c7209 */ /* 0x000fe40007800000 */
[----:B------:R-:W-:Y:S02]  /*2460*/  ISETP.GT.U32.AND P3, PT, R149, R72, PT ;  /* 0x000000489500720c */ /* 0x000fe40003f64070 */
[----:B------:R-:W-:Y:S02]  /*2470*/  ISETP.GT.U32.AND.EX P4, PT, R170, RZ, PT, P4 ;  /* 0x000000ffaa00720c */ /* 0x000fe40003f84140 */
[----:B------:R-:W-:-:S02]  /*2480*/  FSEL R159, R32, -INF , !P0 ;  /* 0xff800000209f7808 */ /* 0x000fc40004000000 */
[----:B------:R-:W-:Y:S02]  /*2490*/  FMNMX R44, R29, R44, !PT ;  /* 0x0000002c1d2c7209 */ /* 0x000fe40007800000 */
[----:B------:R-:W-:Y:S02]  /*24a0*/  ISETP.GT.U32.AND P2, PT, R55, R72, PT ;  /* 0x000000483700720c */ /* 0x000fe40003f44070 */
[C---:B------:R-:W-:Y:S02]  /*24b0*/  ISETP.GT.U32.AND.EX P3, PT, R170.reuse, RZ, PT, P3 ;  /* 0x000000ffaa00720c */ /* 0x040fe40003f64130 */
[----:B------:R-:W-:Y:S02]  /*24c0*/  FSEL R33, R33, -INF , !P4 ;  /* 0xff80000021217808 */ /* 0x000fe40006000000 */
[----:B------:R-:W-:Y:S02]  /*24d0*/  FMNMX R28, R159, R44, !PT ;  /* 0x0000002c9f1c7209 */ /* 0x000fe40007800000 */
[----:B------:R-:W-:-:S02]  /*24e0*/  ISETP.GT.U32.AND.EX P2, PT, R170, RZ, PT, P2 ;  /* 0x000000ffaa00720c */ /* 0x000fc40003f44120 */
[----:B------:R-:W-:Y:S02]  /*24f0*/  FSEL R161, R36, -INF , !P3 ;  /* 0xff80000024a17808 */ /* 0x000fe40005800000 */
[----:B------:R-:W-:Y:S02]  /*2500*/  FMNMX R28, R33, R28, !PT ;  /* 0x0000001c211c7209 */ /* 0x000fe40007800000 */
[----:B------:R-:W-:Y:S02]  /*2510*/  FSEL R37, R37, -INF , !P2 ;  /* 0xff80000025257808 */ /* 0x000fe40005000000 */
[----:B------:R-:W-:-:S04]  /*2520*/  FMNMX R28, R161, R28, !PT ;  /* 0x0000001ca11c7209 */ /* 0x000fc80007800000 */
[----:B------:R-:W-:-:S05]  /*2530*/  FMNMX R28, R37, R28, !PT ;  /* 0x0000001c251c7209 */ /* 0x000fca0007800000 */
[----:B------:R-:W0:Y:S01]  /*2540*/  SHFL.BFLY PT, R149, R28, 0x2, 0x1f ;  /* 0x0c401f001c957f89 */ /* 0x000e2200000e0000 */
[----:B------:R-:W-:Y:S02]  /*2550*/  FMNMX R41, R41, R74, !PT ;  /* 0x0000004a29297209 */ /* 0x000fe40007800000 */
[----:B0-----:R-:W-:-:S05]  /*2560*/  FMNMX R28, R28, R149, !PT ;  /* 0x000000951c1c7209 */ /* 0x001fca0007800000 */
[----:B------:R-:W0:Y:S01]  /*2570*/  SHFL.BFLY PT, R155, R28, 0x1, 0x1f ;  /* 0x0c201f001c9b7f89 */ /* 0x000e2200000e0000 */
[----:B------:R-:W-:-:S03]  /*2580*/  FADD R150, R150, -R41 ;  /* 0x8000002996967221 */ /* 0x000fc60000000000 */
[----:B-----5:R-:W-:Y:S04]  /*2590*/  STS.U16 [R120+UR40+0x2000], R49 ;  /* 0x0020003178007988 */ /* 0x020fe80008000428 */
[----:B--2---:R-:W-:Y:S04]  /*25a0*/  STS.U16 [R120+UR40+0x2400], R133 ;  /* 0x0024008578007988 */ /* 0x004fe80008000428 */
[----:B------:R-:W-:Y:S04]  /*25b0*/  STS.U16 [R120+UR40+0x2800], R137 ;  /* 0x0028008978007988 */ /* 0x000fe80008000428 */
[----:B------:R-:W-:Y:S04]  /*25c0*/  STS.U16 [R120+UR40+0x2c00], R139 ;  /* 0x002c008b78007988 */ /* 0x000fe80008000428 */
[----:B---3--:R-:W-:Y:S04]  /*25d0*/  STS.U16 [R120+UR40+0x3000], R141 ;  /* 0x0030008d78007988 */ /* 0x008fe80008000428 */
[----:B------:R-:W-:Y:S01]  /*25e0*/  STS.U16 [R120+UR40+0x3400], R143 ;  /* 0x0034008f78007988 */ /* 0x000fe20008000428 */
[----:B0-----:R-:W-:-:S03]  /*25f0*/  FMNMX R155, R28, R155, !PT ;  /* 0x0000009b1c9b7209 */ /* 0x001fc60007800000 */
[----:B----4-:R-:W-:Y:S04]  /*2600*/  STS.U16 [R120+UR40+0x3800], R145 ;  /* 0x0038009178007988 */ /* 0x010fe80008000428 */
[----:B------:R-:W-:Y:S01]  /*2610*/  STS.U16 [R120+UR40+0x3c00], R147 ;  /* 0x003c009378007988 */ /* 0x000fe20008000428 */
[----:B------:R-:W-:-:S03]  /*2620*/  FMUL R55, R150, 1.4426950216293334961 ;  /* 0x3fb8aa3b96377820 */ /* 0x000fc60000400000 */
[----:B------:R0:W-:Y:S04]  /*2630*/  STS.U16 [R123+UR40+0x2200], R50 ;  /* 0x002200327b007988 */ /* 0x0001e80008000428 */
[----:B------:R-:W-:Y:S04]  /*2640*/  STS.U16 [R123+UR40+0x2600], R134 ;  /* 0x002600867b007988 */ /* 0x000fe80008000428 */
[----:B------:R-:W-:Y:S04]  /*2650*/  STS.U16 [R123+UR40+0x2a00], R138 ;  /* 0x002a008a7b007988 */ /* 0x000fe80008000428 */
[----:B------:R-:W-:Y:S04]  /*2660*/  STS.U16 [R123+UR40+0x2e00], R140 ;  /* 0x002e008c7b007988 */ /* 0x000fe80008000428 */
[----:B------:R-:W-:Y:S04]  /*2670*/  STS.U16 [R123+UR40+0x3200], R142 ;  /* 0x0032008e7b007988 */ /* 0x000fe80008000428 */
[----:B------:R-:W-:Y:S04]  /*2680*/  STS.U16 [R123+UR40+0x3600], R144 ;  /* 0x003600907b007988 */ /* 0x000fe80008000428 */
[----:B------:R-:W-:Y:S04]  /*2690*/  STS.U16 [R123+UR40+0x3a00], R146 ;  /* 0x003a00927b007988 */ /* 0x000fe80008000428 */
[----:B------:R-:W-:Y:S01]  /*26a0*/  STS.U16 [R123+UR40+0x3e00], R148 ;  /* 0x003e00947b007988 */ /* 0x000fe20008000428 */
[----:B------:R-:W-:Y:S01]  /*26b0*/  FMNMX R150, R155, R132, !PT ;  /* 0x000000849b967209 */ /* 0x000fe20007800000 */
[----:B------:R1:W-:Y:S06]  /*26c0*/  MEMBAR.ALL.CTA ;  /* 0x0000000000007992 */ /* 0x0003ec0000008000 */
[----:B-1----:R-:W1:Y:S01]  /*26d0*/  FENCE.VIEW.ASYNC.S ;  /* 0x00000000000073c6 */ /* 0x002e620000000000 */
[--C-:B------:R-:W-:Y:S01]  /*26e0*/  FADD R46, R46, -R41.reuse ;  /* 0x800000292e2e7221 */ /* 0x100fe20000000000 */
[----:B------:R-:W-:Y:S01]  /*26f0*/  FADD R156, R156, -R41 ;  /* 0x800000299c9c7221 */ /* 0x000fe20000000000 */
[----:B------:R-:W-:-:S02]  /*2700*/  FADD R24, R24, -R150 ;  /* 0x8000009618187221 */ /* 0x000fc40000000000 */
[----:B------:R-:W-:Y:S01]  /*2710*/  FMUL R32, R46, 1.4426950216293334961 ;  /* 0x3fb8aa3b2e207820 */ /* 0x000fe20000400000 */
[----:B------:R-:W-:Y:S01]  /*2720*/  FMUL R156, R156, 1.4426950216293334961 ;  /* 0x3fb8aa3b9c9c7820 */ /* 0x000fe20000400000 */
[----:B------:R-:W-:Y:S01]  /*2730*/  FMUL R24, R24, 1.4426950216293334961 ;  /* 0x3fb8aa3b18187820 */ /* 0x000fe20000400000 */
[--C-:B------:R-:W-:Y:S01]  /*2740*/  FADD R135, R135, -R41.reuse ;  /* 0x8000002987877221 */ /* 0x100fe20000000000 */
[----:B------:R2:W-:Y:S01]  /*2750*/  MUFU.EX2 R44, R32 ;  /* 0x00000020002c7308 */ /* 0x0005e20000000800 */
[--C-:B------:R-:W-:Y:S01]  /*2760*/  FADD R136, R136, -R41.reuse ;  /* 0x8000002988887221 */ /* 0x100fe20000000000 */
[--C-:B------:R-:W-:Y:S01]  /*2770*/  FADD R158, R158, -R41.reuse ;  /* 0x800000299e9e7221 */ /* 0x100fe20000000000 */
[--C-:B------:R-:W-:Y:S01]  /*2780*/  FADD R43, R43, -R41.reuse ;  /* 0x800000292b2b7221 */ /* 0x100fe20000000000 */
[----:B------:R-:W-:Y:S01]  /*2790*/  FMUL R53, R135, 1.4426950216293334961 ;  /* 0x3fb8aa3b87357820 */ /* 0x000fe20000400000 */
[--C-:B------:R-:W-:Y:S01]  /*27a0*/  FADD R152, R152, -R41.reuse ;  /* 0x8000002998987221 */ /* 0x100fe20000000000 */
[----:B------:R-:W-:-:S02]  /*27b0*/  FADD R160, R160, -R41 ;  /* 0x80000029a0a07221 */ /* 0x000fc40000000000 */
[----:B------:R-:W-:Y:S01]  /*27c0*/  MUFU.EX2 R169, R156 ;  /* 0x0000009c00a97308 */ /* 0x000fe20000000800 */
[--C-:B--2---:R-:W-:Y:S01]  /*27d0*/  FADD R32, R52, -R41.reuse ;  /* 0x8000002934207221 */ /* 0x104fe20000000000 */
[--C-:B------:R-:W-:Y:S01]  /*27e0*/  FADD R54, R54, -R41.reuse ;  /* 0x8000002936367221 */ /* 0x100fe20000000000 */
[--C-:B------:R-:W-:Y:S01]  /*27f0*/  FADD R154, R154, -R41.reuse ;  /* 0x800000299a9a7221 */ /* 0x100fe20000000000 */
[----:B------:R-:W-:Y:S01]  /*2800*/  FADD R28, -R41, R74 ;  /* 0x0000004a291c7221 */ /* 0x000fe20000000100 */
[--C-:B------:R-:W-:Y:S01]  /*2810*/  FADD R45, R45, -R150.reuse ;  /* 0x800000962d2d7221 */ /* 0x100fe20000000000 */
[--C-:B------:R-:W-:Y:S01]  /*2820*/  FADD R47, R47, -R150.reuse ;  /* 0x800000962f2f7221 */ /* 0x100fe20000000000 */
[--C-:B------:R-:W-:Y:S01]  /*2830*/  FADD R48, R48, -R150.reuse ;  /* 0x8000009630307221 */ /* 0x100fe20000000000 */
[----:B------:R2:W-:Y:S01]  /*2840*/  MUFU.EX2 R156, R24 ;  /* 0x00000018009c7308 */ /* 0x0005e20000000800 */
[--C-:B------:R-:W-:Y:S01]  /*2850*/  FADD R51, R51, -R150.reuse ;  /* 0x8000009633337221 */ /* 0x100fe20000000000 */
[--C-:B------:R-:W-:Y:S01]  /*2860*/  FADD R159, R159, -R150.reuse ;  /* 0x800000969f9f7221 */ /* 0x100fe20000000000 */
[----:B------:R-:W-:Y:S01]  /*2870*/  FADD R161, R161, -R150 ;  /* 0x80000096a1a17221 */ /* 0x000fe20000000000 */
[----:B------:R-:W-:Y:S01]  /*2880*/  FMUL R135, R32, 1.4426950216293334961 ;  /* 0x3fb8aa3b20877820 */ /* 0x000fe20000400000 */
[--C-:B------:R-:W-:Y:S01]  /*2890*/  FADD R32, R42, -R41.reuse ;  /* 0x800000292a207221 */ /* 0x100fe20000000000 */
[--C-:B------:R-:W-:Y:S01]  /*28a0*/  FADD R30, R30, -R41.reuse ;  /* 0x800000291e1e7221 */ /* 0x100fe20000000000 */
[--C-:B------:R-:W-:Y:S01]  /*28b0*/  FADD R34, R34, -R41.reuse ;  /* 0x8000002922227221 */ /* 0x100fe20000000000 */
[----:B--2---:R-:W-:Y:S01]  /*28c0*/  FADD R24, -R150, R132 ;  /* 0x0000008496187221 */ /* 0x004fe20000000100 */
[----:B------:R-:W-:Y:S01]  /*28d0*/  FADD R38, R38, -R41 ;  /* 0x8000002926267221 */ /* 0x000fe20000000000 */
[--C-:B------:R-:W-:Y:S01]  /*28e0*/  FADD R31, R31, -R150.reuse ;  /* 0x800000961f1f7221 */ /* 0x100fe20000000000 */
[--C-:B------:R-:W-:Y:S01]  /*28f0*/  FADD R35, R35, -R150.reuse ;  /* 0x8000009623237221 */ /* 0x100fe20000000000 */
[--C-:B------:R-:W-:Y:S01]  /*2900*/  FADD R27, R27, -R150.reuse ;  /* 0x800000961b1b7221 */ /* 0x100fe20000000000 */
[--C-:B------:R-:W-:Y:S01]  /*2910*/  FADD R26, R26, -R150.reuse ;  /* 0x800000961a1a7221 */ /* 0x100fe20000000000 */
[--C-:B------:R-:W-:Y:S01]  /*2920*/  FADD R25, R25, -R150.reuse ;  /* 0x8000009619197221 */ /* 0x100fe20000000000 */
[--C-:B------:R-:W-:Y:S01]  /*2930*/  FADD R39, R39, -R150.reuse ;  /* 0x8000009627277221 */ /* 0x100fe20000000000 */
[--C-:B------:R-:W-:Y:S01]  /*2940*/  FADD R29, R29, -R150.reuse ;  /* 0x800000961d1d7221 */ /* 0x100fe20000000000 */
[--C-:B------:R-:W-:Y:S01]  /*2950*/  FADD R33, R33, -R150.reuse ;  /* 0x8000009621217221 */ /* 0x100fe20000000000 */
[----:B------:R-:W-:Y:S01]  /*2960*/  FADD R37, R37, -R150 ;  /* 0x8000009625257221 */ /* 0x000fe20000000000 */
[----:B------:R-:W-:Y:S01]  /*2970*/  FMUL R46, R136, 1.4426950216293334961 ;  /* 0x3fb8aa3b882e7820 */ /* 0x000fe20000400000 */
        /* <DEDUP_REMOVED lines=27> */
[----:B------:R-:W2:Y:S08]  /*2b30*/  MUFU.EX2 R155, R28 ;  /* 0x0000001c009b7308 */ /* 0x000eb00000000800 */
[----:B------:R-:W3:Y:S01]  /*2b40*/  MUFU.EX2 R132, R24 ;  /* 0x0000001800847308 */ /* 0x000ee20000000800 */
[----:B------:R-:W-:-:S07]  /*2b50*/  USHF.L.U32 UR6, UR48, 0x6, URZ ;  /* 0x0000000630067899 */ /* 0x000fce000800063f */
[----:B------:R-:W-:Y:S08]  /*2b60*/  MUFU.EX2 R52, R152 ;  /* 0x0000009800347308 */ /* 0x000ff00000000800 */
[----:B------:R-:W-:Y:S08]  /*2b70*/  MUFU.EX2 R42, R160 ;  /* 0x000000a0002a7308 */ /* 0x000ff00000000800 */
[----:B------:R-:W-:Y:S08]  /*2b80*/  MUFU.EX2 R40, R40 ;  /* 0x0000002800287308 */ /* 0x000ff00000000800 */
[----:B------:R-:W4:Y:S08]  /*2b90*/  MUFU.EX2 R43, R43 ;  /* 0x0000002b002b7308 */ /* 0x000f300000000800 */
[----:B------:R-:W5:Y:S08]  /*2ba0*/  MUFU.EX2 R53, R53 ;  /* 0x0000003500357308 */ /* 0x000f700000000800 */
[----:B------:R-:W-:Y:S08]  /*2bb0*/  MUFU.EX2 R46, R46 ;  /* 0x0000002e002e7308 */ /* 0x000ff00000000800 */
        /* <DEDUP_REMOVED lines=9> */
[----:B------:R-:W1:Y:S08]  /*2c50*/  MUFU.EX2 R163, R35 ;  /* 0x0000002300a37308 */ /* 0x000e700000000800 */
[----:B------:R-:W-:Y:S08]  /*2c60*/  MUFU.EX2 R152, R27 ;  /* 0x0000001b00987308 */ /* 0x000ff00000000800 */
[----:B------:R-:W1:Y:S08]  /*2c70*/  MUFU.EX2 R45, R45 ;  /* 0x0000002d002d7308 */ /* 0x000e700000000800 */
[----:B------:R-:W-:Y:S08]  /*2c80*/  MUFU.EX2 R47, R47 ;  /* 0x0000002f002f7308 */ /* 0x000ff00000000800 */
[----:B------:R-:W1:Y:S08]  /*2c90*/  MUFU.EX2 R48, R48 ;  /* 0x0000003000307308 */ /* 0x000e700000000800 */
[----:B------:R-:W-:Y:S08]  /*2ca0*/  MUFU.EX2 R51, R51 ;  /* 0x0000003300337308 */ /* 0x000ff00000000800 */
[----:B------:R-:W1:Y:S08]  /*2cb0*/  MUFU.EX2 R154, R26 ;  /* 0x0000001a009a7308 */ /* 0x000e700000000800 */
[----:B------:R4:W1:Y:S08]  /*2cc0*/  MUFU.EX2 R165, R25 ;  /* 0x0000001900a57308 */ /* 0x0008700000000800 */
[----:B------:R-:W-:Y:S08]  /*2cd0*/  MUFU.EX2 R158, R39 ;  /* 0x00000027009e7308 */ /* 0x000ff00000000800 */
[----:B------:R1:W1:Y:S08]  /*2ce0*/  MUFU.EX2 R167, R29 ;  /* 0x0000001d00a77308 */ /* 0x0002700000000800 */
[----:B------:R-:W-:Y:S08]  /*2cf0*/  MUFU.EX2 R159, R159 ;  /* 0x0000009f009f7308 */ /* 0x000ff00000000800 */
[----:B------:R1:W1:Y:S08]  /*2d00*/  MUFU.EX2 R160, R33 ;  /* 0x0000002100a07308 */ /* 0x0002700000000800 */
[----:B------:R-:W-:Y:S08]  /*2d10*/  MUFU.EX2 R161, R161 ;  /* 0x000000a100a17308 */ /* 0x000ff00000000800 */
[----:B0-----:R0:W0:Y:S01]  /*2d20*/  MUFU.EX2 R50, R37 ;  /* 0x0000002500327308 */ /* 0x0010220000000800 */
[----:B------:R-:W-:Y:S01]  /*2d30*/  ULOP3.LUT UR6, UR6, 0x100, URZ, 0xc0, !UPT ;  /* 0x0000010006067892 */ /* 0x000fe2000f8ec03f */
[-C--:B--2---:R-:W-:Y:S01]  /*2d40*/  FMUL R58, R58, R155.reuse ;  /* 0x0000009b3a3a7220 */ /* 0x084fe20000400000 */
[-C--:B------:R-:W-:Y:S01]  /*2d50*/  FMUL R59, R59, R155.reuse ;  /* 0x0000009b3b3b7220 */ /* 0x080fe20000400000 */
[-C--:B------:R-:W-:Y:S01]  /*2d60*/  FMUL R62, R62, R155.reuse ;  /* 0x0000009b3e3e7220 */ /* 0x080fe20000400000 */
[----:B------:R-:W-:Y:S01]  /*2d70*/  ULEA.HI UR6, UR49, UR6, URZ, 0x1c ;  /* 0x0000000631067291 */ /* 0x000fe2000f8fe03f */
[-C--:B------:R-:W-:Y:S01]  /*2d80*/  FMUL R63, R63, R155.reuse ;  /* 0x0000009b3f3f7220 */ /* 0x080fe20000400000 */
[-C--:B------:R-:W-:Y:S01]  /*2d90*/  FMUL R66, R66, R155.reuse ;  /* 0x0000009b42427220 */ /* 0x080fe20000400000 */
[-C--:B------:R-:W-:Y:S01]  /*2da0*/  FMUL R67, R67, R155.reuse ;  /* 0x0000009b43437220 */ /* 0x080fe20000400000 */
[-C--:B------:R-:W-:Y:S01]  /*2db0*/  FMUL R70, R70, R155.reuse ;  /* 0x0000009b46467220 */ /* 0x080fe20000400000 */
[----:B------:R-:W-:Y:S01]  /*2dc0*/  FMUL R71, R71, R155 ;  /* 0x0000009b47477220 */ /* 0x000fe20000400000 */
[-C--:B---3--:R-:W-:Y:S01]  /*2dd0*/  FMUL R56, R56, R132.reuse ;  /* 0x0000008438387220 */ /* 0x088fe20000400000 */
[-C--:B------:R-:W-:Y:S01]  /*2de0*/  FMUL R57, R57, R132.reuse ;  /* 0x0000008439397220 */ /* 0x080fe20000400000 */
[-C--:B------:R-:W-:Y:S01]  /*2df0*/  FMUL R60, R60, R132.reuse ;  /* 0x000000843c3c7220 */ /* 0x080fe20000400000 */
[-C--:B------:R-:W-:Y:S01]  /*2e00*/  FMUL R61, R61, R132.reuse ;  /* 0x000000843d3d7220 */ /* 0x080fe20000400000 */
[-C--:B------:R-:W-:Y:S01]  /*2e10*/  FMUL R64, R64, R132.reuse ;  /* 0x0000008440407220 */ /* 0x080fe20000400000 */
[-C--:B------:R-:W-:Y:S01]  /*2e20*/  FMUL R65, R65, R132.reuse ;  /* 0x0000008441417220 */ /* 0x080fe20000400000 */
[-C--:B------:R-:W-:Y:S01]  /*2e30*/  FMUL R68, R68, R132.reuse ;  /* 0x0000008444447220 */ /* 0x080fe20000400000 */
[----:B------:R-:W-:Y:S01]  /*2e40*/  FMUL R69, R69, R132 ;  /* 0x0000008445457220 */ /* 0x000fe20000400000 */
[----:B----4-:R-:W-:Y:S01]  /*2e50*/  F2FP.BF16.F32.PACK_AB R25, R43, R40 ;  /* 0x000000282b19723e */ /* 0x010fe200000010ff */
[----:B------:R-:W-:Y:S01]  /*2e60*/  ULOP3.LUT UR42, UR6, 0x3fff, URZ, 0xc0, !UPT ;  /* 0x00003fff062a7892 */ /* 0x000fe2000f8ec03f */
[----:B-----5:R-:W-:-:S02]  /*2e70*/  F2FP.BF16.F32.PACK_AB R27, R53, R44 ;  /* 0x0000002c351b723e */ /* 0x020fc400000010ff */
[----:B-1----:R-:W-:Y:S02]  /*2e80*/  F2FP.BF16.F32.PACK_AB R24, R163, R74 ;  /* 0x0000004aa318723e */ /* 0x002fe400000010ff */
[----:B------:R-:W-:Y:S02]  /*2e90*/  F2FP.BF16.F32.PACK_AB R26, R45, R152 ;  /* 0x000000982d1a723e */ /* 0x000fe400000010ff */
[----:B------:R-:W-:Y:S02]  /*2ea0*/  F2FP.BF16.F32.PACK_AB R28, R48, R47 ;  /* 0x0000002f301c723e */ /* 0x000fe400000010ff */
[----:B------:R-:W-:Y:S02]  /*2eb0*/  F2FP.BF16.F32.PACK_AB R29, R55, R46 ;  /* 0x0000002e371d723e */ /* 0x000fe400000010ff */
[----:B------:R-:W-:Y:S02]  /*2ec0*/  F2FP.BF16.F32.PACK_AB R30, R154, R51 ;  /* 0x000000339a1e723e */ /* 0x000fe400000010ff */
[----:B------:R-:W-:-:S02]  /*2ed0*/  F2FP.BF16.F32.PACK_AB R31, R135, R52 ;  /* 0x00000034871f723e */ /* 0x000fc400000010ff */
[----:B------:R-:W-:Y:S02]  /*2ee0*/  F2FP.BF16.F32.PACK_AB R32, R165, R156 ;  /* 0x0000009ca520723e */ /* 0x000fe400000010ff */
[----:B------:R-:W-:Y:S02]  /*2ef0*/  F2FP.BF16.F32.PACK_AB R33, R149, R42 ;  /* 0x0000002a9521723e */ /* 0x000fe400000010ff */
[----:B------:R-:W-:Y:S02]  /*2f00*/  F2FP.BF16.F32.PACK_AB R34, R167, R158 ;  /* 0x0000009ea722723e */ /* 0x000fe400000010ff */
[----:B------:R-:W-:Y:S02]  /*2f10*/  F2FP.BF16.F32.PACK_AB R35, R151, R54 ;  /* 0x000000369723723e */ /* 0x000fe400000010ff */
[----:B------:R-:W-:Y:S02]  /*2f20*/  F2FP.BF16.F32.PACK_AB R36, R160, R159 ;  /* 0x0000009fa024723e */ /* 0x000fe400000010ff */
[----:B0-----:R-:W-:-:S02]  /*2f30*/  F2FP.BF16.F32.PACK_AB R37, R153, R136 ;  /* 0x000000889925723e */ /* 0x001fc400000010ff */
[----:B------:R-:W-:Y:S02]  /*2f40*/  F2FP.BF16.F32.PACK_AB R38, R50, R161 ;  /* 0x000000a13226723e */ /* 0x000fe400000010ff */
[----:B------:R-:W-:Y:S01]  /*2f50*/  F2FP.BF16.F32.PACK_AB R39, R169, R162 ;  /* 0x000000a2a927723e */ /* 0x000fe200000010ff */
[----:B------:R-:W-:Y:S06]  /*2f60*/  BAR.SYNC.DEFER_BLOCKING 0x0 ;  /* 0x0000000000007b1d */ /* 0x000fec0000010000 */
[----:B------:R-:W-:Y:S01]  /*2f70*/  UMOV UR43, 0x40000040 ;  /* 0x40000040002b7882 */ /* 0x000fe20000000000 */
[----:B------:R-:W-:-:S06]  /*2f80*/  WARPGROUP.ARRIVE ;  /* 0x00000000000079c5 */ /* 0x000fcc0000000000 */
[----:B------:R-:W-:Y:S01]  /*2f90*/  HGMMA.64x32x16.F32.BF16 R56, R24, gdesc[UR40], R56 ;  /* 0x0060002818387df0 */ /* 0x000fe20008701838 */
[----:B------:R-:W-:Y:S01]  /*2fa0*/  UIADD3 UR42, UP0, UR42, 0x2, URZ ;  /* 0x000000022a2a7890 */ /* 0x000fe2000ff1e03f */
[----:B------:R-:W-:-:S03]  /*2fb0*/  UMOV UR6, URZ ;  /* 0x0000003f00067c82 */ /* 0x000fc60008000000 */
[----:B------:R-:W-:Y:S01]  /*2fc0*/  UIADD3.X UR43, UR6, 0x40000040, URZ, UP0, !UPT ;  /* 0x40000040062b7890 */ /* 0x000fe200087fe43f */
[----:B------:R-:W-:Y:S01]  /*2fd0*/  FADD R163, R74, R163 ;  /* 0x000000a34aa37221 */ /* 0x000fe20000000000 */
[----:B------:R-:W-:-:S03]  /*2fe0*/  FADD R43, R40, R43 ;  /* 0x0000002b282b7221 */ /* 0x000fc60000000000 */
[----:B------:R-:W-:Y:S01]  /*2ff0*/  FADD R152, R152, R163 ;  /* 0x000000a398987221 */ /* 0x000fe20000000000 */
[----:B------:R-:W-:-:S03]  /*3000*/  FADD R44, R44, R43 ;  /* 0x0000002b2c2c7221 */ /* 0x000fc60000000000 */
[----:B------:R-:W-:Y:S01]  /*3010*/  HGMMA.64x32x16.F32.BF16 R56, R28, gdesc[UR40], R56 ;  /* 0x006000281c387df0 */ /* 0x000fe20008701838 */
[----:B------:R-:W-:Y:S01]  /*3020*/  UIADD3.64 UR46, UR42, 0x2, URZ ;  /* 0x000000022a2e7897 */ /* 0x000fe2000fffe03f */
[----:B------:R-:W-:Y:S01]  /*3030*/  FADD R152, R45, R152 ;  /* 0x000000982d987221 */ /* 0x000fe20000000000 */
[----:B------:R-:W-:-:S03]  /*3040*/  FADD R53, R53, R44 ;  /* 0x0000002c35357221 */ /* 0x000fc60000000000 */
        /* <DEDUP_REMOVED lines=13> */
[----:B------:R-:W-:Y:S01]  /*3120*/  HGMMA.64x32x16.F32.BF16 R56, R32, gdesc[UR44], R56 ;  /* 0x0060002c20387df0 */ /* 0x000fe20008701838 */
[----:B------:R-:W-:Y:S02]  /*3130*/  FADD R54, R54, R149 ;  /* 0x0000009536367221 */ /* 0x000fe40000000000 */
[----:B------:R-:W-:Y:S02]  /*3140*/  FADD R158, R167, R158 ;  /* 0x0000009ea79e7221 */ /* 0x000fe40000000000 */
[----:B------:R-:W-:Y:S02]  /*3150*/  FADD R151, R151, R54 ;  /* 0x0000003697977221 */ /* 0x000fe40000000000 */
[----:B------:R-:W-:Y:S02]  /*3160*/  FADD R159, R159, R158 ;  /* 0x0000009e9f9f7221 */ /* 0x000fe40000000000 */
[----:B------:R-:W-:-:S02]  /*3170*/  FADD R136, R136, R151 ;  /* 0x0000009788887221 */ /* 0x000fc40000000000 */
[----:B------:R-:W-:Y:S02]  /*3180*/  FADD R160, R160, R159 ;  /* 0x0000009fa0a07221 */ /* 0x000fe40000000000 */
[----:B------:R-:W-:Y:S02]  /*3190*/  FADD R153, R153, R136 ;  /* 0x0000008899997221 */ /* 0x000fe40000000000 */
[----:B------:R-:W-:Y:S02]  /*31a0*/  FADD R161, R161, R160 ;  /* 0x000000a0a1a17221 */ /* 0x000fe40000000000 */
[----:B------:R-:W-:Y:S02]  /*31b0*/  FADD R162, R162, R153 ;  /* 0x00000099a2a27221 */ /* 0x000fe40000000000 */
[----:B------:R-:W-:Y:S01]  /*31c0*/  FADD R161, R50, R161 ;  /* 0x000000a132a17221 */ /* 0x000fe20000000000 */
[----:B------:R-:W-:Y:S01]  /*31d0*/  UIADD3.64 UR42, UR42, 0x4, URZ ;  /* 0x000000042a2a7897 */ /* 0x000fe2000fffe03f */
[----:B------:R-:W-:-:S03]  /*31e0*/  FADD R162, R169, R162 ;  /* 0x000000a2a9a27221 */ /* 0x000fc60000000000 */
[----:B------:R-:W0:Y:S04]  /*31f0*/  SHFL.BFLY PT, R40, R161, 0x2, 0x1f ;  /* 0x0c401f00a1287f89 */ /* 0x000e2800000e0000 */
[----:B------:R-:W1:Y:S01]  /*3200*/  SHFL.BFLY PT, R43, R162, 0x2, 0x1f ;  /* 0x0c401f00a22b7f89 */ /* 0x000e6200000e0000 */
[----:B------:R-:W-:Y:S01]  /*3210*/  HGMMA.64x32x16.F32.BF16 R56, R36, gdesc[UR40], R56, gsb0 ;  /* 0x0060002824387df0 */ /* 0x000fe20008001838 */
[----:B0-----:R-:W-:Y:S01]  /*3220*/  FADD R40, R161, R40 ;  /* 0x00000028a1287221 */ /* 0x001fe20000000000 */
[----:B-1----:R-:W-:Y:S01]  /*3230*/  FADD R42, R162, R43 ;  /* 0x0000002ba22a7221 */ /* 0x002fe20000000000 */
[----:B------:R-:W-:-:S03]  /*3240*/  UIADD3 UR4, UP0, UR4, 0x40, URZ ;  /* 0x0000004004047890 */ /* 0x000fc6000ff1e03f */
[----:B------:R-:W0:Y:S01]  /*3250*/  SHFL.BFLY PT, R43, R40, 0x1, 0x1f ;  /* 0x0c201f00282b7f89 */ /* 0x000e2200000e0000 */
[----:B------:R-:W-:-:S03]  /*3260*/  UIADD3.X UR5, URZ, UR5, URZ, UP0, !UPT ;  /* 0x000000053f057290 */ /* 0x000fc600087fe43f */
[----:B------:R-:W1:Y:S01]  /*3270*/  SHFL.BFLY PT, R45, R42, 0x1, 0x1f ;  /* 0x0c201f002a2d7f89 */ /* 0x000e6200000e0000 */
[----:B------:R-:W-:Y:S02]  /*3280*/  ISETP.LE.U32.AND P0, PT, R157, UR4, PT ;  /* 0x000000049d007c0c */ /* 0x000fe4000bf03070 */
[----:B------:R-:W-:-:S05]  /*3290*/  IMAD.U32 R46, RZ, RZ, UR5 ;  /* 0x00000005ff2e7e24 */ /* 0x000fca000f8e00ff */
[----:B------:R-:W-:Y:S01]  /*32a0*/  ISETP.GE.U32.AND.EX P0, PT, R46, RZ, PT, P0 ;  /* 0x000000ff2e00720c */ /* 0x000fe20003f06100 */
[----:B------:R-:W-:Y:S02]  /*32b0*/  IMAD R127, R75, 0x40, R127 ;  /* 0x000000404b7f7824 */ /* 0x000fe400078e027f */
[----:B------:R-:W-:Y:S02]  /*32c0*/  IMAD R129, R73, 0x40, R129 ;  /* 0x0000004049817824 */ /* 0x000fe400078e0281 */
[----:B------:R-:W-:Y:S02]  /*32d0*/  IMAD.MOV.U32 R74, RZ, RZ, R41 ;  /* 0x000000ffff4a7224 */ /* 0x000fe400078e0029 */
[----:B0-----:R-:W-:Y:S01]  /*32e0*/  FADD R43, R40, R43 ;  /* 0x0000002b282b7221 */ /* 0x001fe20000000000 */
[----:B-1----:R-:W-:-:S03]  /*32f0*/  FADD R44, R42, R45 ;  /* 0x0000002d2a2c7221 */ /* 0x002fc60000000000 */
[----:B------:R-:W-:Y:S01]  /*3300*/  FFMA R131, R132, R131, R43 ;  /* 0x0000008384837223 */ /* 0x000fe2000000002b */
[----:B------:R-:W-:Y:S02]  /*3310*/  IMAD.MOV.U32 R132, RZ, RZ, R150 ;  /* 0x000000ffff847224 */ /* 0x000fe400078e0096 */
[----:B------:R-:W-:Y:S01]  /*3320*/  FFMA R130, R155, R130, R44 ;  /* 0x000000829b827223 */ /* 0x000fe2000000002c */
[----:B------:R-:W-:Y:S02]  /*3330*/  WARPGROUP.DEPBAR.LE gsb0, 0x0 ;  /* 0x00008000000079c5 */ /* 0x000fe40000010000 */
[----:B------:R-:W-:Y:S05]  /*3340*/  @!P0 BRA `(.L_x_1) ;  /* 0xffffffe000048947 */ /* 0x000fea000383ffff */
.L_x_0:
[----:B------:R-:W-:Y:S01]  /*3350*/  FMUL R3, R70, 0.25 ;  /* 0x3e80000046037820 */ /* 0x000fe20000400000 */
[----:B------:R-:W-:Y:S01]  /*3360*/  FSETP.GT.AND P0, PT, |R130|, 8.50705917302346158658e+37, PT ;  /* 0x7e8000008200780b */ /* 0x000fe20003f04200 */
[----:B0-----:R-:W-:Y:S01]  /*3370*/  FMUL R4, R67, 0.25 ;  /* 0x3e80000043047820 */ /* 0x001fe20000400000 */
[----:B------:R-:W-:Y:S01]  /*3380*/  FMUL R2, R71, 0.25 ;  /* 0x3e80000047027820 */ /* 0x000fe20000400000 */
[----:B------:R-:W-:Y:S01]  /*3390*/  FSETP.GT.AND P1, PT, |R131|, 8.50705917302346158658e+37, PT ;  /* 0x7e8000008300780b */ /* 0x000fe20003f24200 */
[----:B------:R-:W-:Y:S01]  /*33a0*/  FMUL R6, R61, 0.25 ;  /* 0x3e8000003d067820 */ /* 0x000fe20000400000 */
[----:B------:R-:W-:Y:S01]  /*33b0*/  FSEL R9, R3, R70, P0 ;  /* 0x0000004603097208 */ /* 0x000fe20000000000 */
[----:B------:R-:W-:Y:S01]  /*33c0*/  FMUL R3, R66, 0.25 ;  /* 0x3e80000042037820 */ /* 0x000fe20000400000 */
[----:B------:R-:W-:Y:S01]  /*33d0*/  IADD3 R126, R126, UR40, R125 ;  /* 0x000000287e7e7c10 */ /* 0x000fe2000fffe07d */
[----:B------:R-:W-:Y:S01]  /*33e0*/  FMUL R19, R60, 0.25 ;  /* 0x3e8000003c137820 */ /* 0x000fe20000400000 */
[----:B------:R-:W-:Y:S01]  /*33f0*/  LOP3.LUT R5, R0, 0x8, RZ, 0xc0, !PT ;  /* 0x0000000800057812 */ /* 0x000fe200078ec0ff */
[----:B------:R-:W-:Y:S01]  /*3400*/  FMUL R10, R57, 0.25 ;  /* 0x3e800000390a7820 */ /* 0x000fe20000400000 */
[----:B------:R-:W-:Y:S01]  /*3410*/  FSEL R13, R3, R66, P0 ;  /* 0x00000042030d7208 */ /* 0x000fe20000000000 */
[----:B------:R-:W-:Y:S01]  /*3420*/  FMUL R3, R58, 0.25 ;  /* 0x3e8000003a037820 */ /* 0x000fe20000400000 */
[----:B------:R-:W-:Y:S01]  /*3430*/  FSEL R67, R4, R67, P0 ;  /* 0x0000004304437208 */ /* 0x000fe20000000000 */
[----:B------:R-:W-:Y:S01]  /*3440*/  FMUL R4, R59, 0.25 ;  /* 0x3e8000003b047820 */ /* 0x000fe20000400000 */
[----:B------:R-:W-:Y:S01]  /*3450*/  FSEL R71, R2, R71, P0 ;  /* 0x0000004702477208 */ /* 0x000fe20000000000 */
[----:B------:R-:W-:Y:S01]  /*3460*/  FMUL R2, R63, 0.25 ;  /* 0x3e8000003f027820 */ /* 0x000fe20000400000 */
[----:B------:R-:W-:Y:S01]  /*3470*/  FSEL R21, R3, R58, P0 ;  /* 0x0000003a03157208 */ /* 0x000fe20000000000 */
[----:B------:R-:W-:Y:S01]  /*3480*/  FMUL R3, R68, 0.25 ;  /* 0x3e80000044037820 */ /* 0x000fe20000400000 */
[----:B------:R-:W-:Y:S01]  /*3490*/  LEA.HI R126, R5, R126, RZ, 0x1f ;  /* 0x0000007e057e7211 */ /* 0x000fe200078ff8ff */
[----:B------:R-:W-:Y:S01]  /*34a0*/  FMUL R5, R62, 0.25 ;  /* 0x3e8000003e057820 */ /* 0x000fe20000400000 */
[----:B------:R-:W-:Y:S01]  /*34b0*/  FSETP.GEU.AND P3, PT, R130, 1.175494350822287508e-38, PT ;  /* 0x008000008200780b */ /* 0x000fe20003f6e000 */
[----:B------:R-:W-:Y:S01]  /*34c0*/  FMUL R23, R56, 0.25 ;  /* 0x3e80000038177820 */ /* 0x000fe20000400000 */
[----:B------:R-:W-:Y:S01]  /*34d0*/  FSEL R11, R3, R68, P1 ;  /* 0x00000044030b7208 */ /* 0x000fe20000800000 */
[----:B------:R-:W-:Y:S01]  /*34e0*/  FMUL R3, R130, 8388608 ;  /* 0x4b00000082037820 */ /* 0x000fe20000400000 */
[----:B------:R-:W-:Y:S01]  /*34f0*/  FSEL R59, R4, R59, P0 ;  /* 0x0000003b043b7208 */ /* 0x000fe20000000000 */
[----:B------:R-:W-:Y:S01]  /*3500*/  FMUL R4, R65, 0.25 ;  /* 0x3e80000041047820 */ /* 0x000fe20000400000 */
[----:B------:R-:W-:Y:S01]  /*3510*/  FSEL R63, R2, R63, P0 ;  /* 0x0000003f023f7208 */ /* 0x000fe20000000000 */
[----:B------:R-:W-:Y:S01]  /*3520*/  FMUL R2, R69, 0.25 ;  /* 0x3e80000045027820 */ /* 0x000fe20000400000 */
[----:B------:R-:W-:Y:S01]  /*3530*/  FSEL R37, R3, R130, !P3 ;  /* 0x0000008203257208 */ /* 0x000fe20005800000 */
[----:B------:R-:W-:Y:S01]  /*3540*/  BAR.SYNC.DEFER_BLOCKING 0x0 ;  /* 0x0000000000007b1d */ /* 0x000fe20000010000 */
[C---:B------:R-:W-:Y:S01]  /*3550*/  FSETP.GEU.AND P4, PT, |R130|.reuse, 1.175494350822287508e-38, PT ;  /* 0x008000008200780b */ /* 0x040fe20003f8e200 */
[----:B------:R-:W-:Y:S01]  /*3560*/  @P0 FMUL R130, R130, 0.25 ;  /* 0x3e80000082820820 */ /* 0x000fe20000400000 */
[----:B------:R-:W-:Y:S01]  /*3570*/  FSEL R17, R5, R62, P0 ;  /* 0x0000003e05117208 */ /* 0x000fe20000000000 */
[----:B------:R-:W-:Y:S01]  /*3580*/  FMUL R5, R64, 0.25 ;  /* 0x3e80000040057820 */ /* 0x000fe20000400000 */
[----:B------:R-:W-:-:S03]  /*3590*/  FSETP.GEU.AND P0, PT, |R131|, 1.175494350822287508e-38, PT ;  /* 0x008000008300780b */ /* 0x000fc60003f0e200 */
[----:B------:R-:W0:Y:S01]  /*35a0*/  LDC R24, c[0x0][0x278] ;  /* 0x00009e00ff187b82 */ /* 0x000e220000000800 */
[----:B------:R-:W-:Y:S01]  /*35b0*/  FSEL R65, R4, R65, P1 ;  /* 0x0000004104417208 */ /* 0x000fe20000800000 */
[----:B------:R-:W-:Y:S01]  /*35c0*/  VIADD R4, R37, 0xc0cafb0d ;  /* 0xc0cafb0d25047836 */ /* 0x000fe20000000000 */
[----:B------:R-:W-:Y:S01]  /*35d0*/  FSEL R69, R2, R69, P1 ;  /* 0x0000004502457208 */ /* 0x000fe20000800000 */
[C---:B------:R-:W-:Y:S01]  /*35e0*/  FMUL R2, R131.reuse, 8388608 ;  /* 0x4b00000083027820 */ /* 0x040fe20000400000 */
[----:B------:R-:W-:Y:S01]  /*35f0*/  FSETP.GEU.AND P2, PT, R131, 1.175494350822287508e-38, PT ;  /* 0x008000008300780b */ /* 0x000fe20003f4e000 */
[----:B------:R-:W-:Y:S01]  /*3600*/  IMAD R124, R119, 0x8, R124 ;  /* 0x00000008777c7824 */ /* 0x000fe200078e027c */
[----:B------:R-:W-:Y:S01]  /*3610*/  FSEL R61, R6, R61, P1 ;  /* 0x0000003d063d7208 */ /* 0x000fe20000800000 */
[----:B------:R-:W-:Y:S01]  /*3620*/  @!P4 FMUL R130, R130, 16777216 ;  /* 0x4b8000008282c820 */ /* 0x000fe20000400000 */
[----:B------:R-:W-:Y:S01]  /*3630*/  LOP3.LUT R6, R4, 0xff800000, RZ, 0xc0, !PT ;  /* 0xff80000004067812 */ /* 0x000fe200078ec0ff */
[----:B------:R-:W-:Y:S01]  /*3640*/  @!P4 FMUL R71, R71, 16777216 ;  /* 0x4b8000004747c820 */ /* 0x000fe20000400000 */
[----:B------:R-:W-:Y:S01]  /*3650*/  FSEL R26, R2, R131, !P2 ;  /* 0x00000083021a7208 */ /* 0x000fe20005000000 */
[----:B------:R-:W-:Y:S01]  /*3660*/  @P1 FMUL R131, R131, 0.25 ;  /* 0x3e80000083831820 */ /* 0x000fe20000400000 */
[----:B------:R-:W-:Y:S01]  /*3670*/  FSEL R4, RZ, -23, P3 ;  /* 0xc1b80000ff047808 */ /* 0x000fe20001800000 */
[----:B------:R-:W1:Y:S01]  /*3680*/  MUFU.RCP R8, R130 ;  /* 0x0000008200087308 */ /* 0x000e620000001000 */
[----:B------:R-:W-:Y:S01]  /*3690*/  I2FP.F32.S32 R7, R6 ;  /* 0x0000000600077245 */ /* 0x000fe20000201400 */
[----:B------:R-:W-:Y:S01]  /*36a0*/  @!P0 FMUL R131, R131, 16777216 ;  /* 0x4b80000083838820 */ /* 0x000fe20000400000 */
[----:B------:R-:W-:Y:S01]  /*36b0*/  VIADD R3, R26, 0xc0cafb0d ;  /* 0xc0cafb0d1a037836 */ /* 0x000fe20000000000 */
[----:B------:R-:W-:Y:S01]  /*36c0*/  FSEL R15, R5, R64, P1 ;  /* 0x00000040050f7208 */ /* 0x000fe20000800000 */
[----:B------:R-:W-:Y:S01]  /*36d0*/  @!P4 FMUL R9, R9, 16777216 ;  /* 0x4b8000000909c820 */ /* 0x000fe20000400000 */
[----:B------:R-:W-:Y:S01]  /*36e0*/  FFMA.FTZ R7, R7, 1.1920928955078125e-07, R4 ;  /* 0x3400000007077823 */ /* 0x000fe20000010004 */
[----:B------:R-:W-:Y:S01]  /*36f0*/  FSEL R19, R19, R60, P1 ;  /* 0x0000003c13137208 */ /* 0x000fe20000800000 */
[----:B------:R-:W2:Y:S01]  /*3700*/  MUFU.RCP R4, R131 ;  /* 0x0000008300047308 */ /* 0x000ea20000001000 */
[----:B------:R-:W-:Y:S01]  /*3710*/  FSEL R57, R10, R57, P1 ;  /* 0x000000390a397208 */ /* 0x000fe20000800000 */
[----:B------:R-:W-:Y:S01]  /*3720*/  @!P4 FMUL R67, R67, 16777216 ;  /* 0x4b8000004343c820 */ /* 0x000fe20000400000 */
[----:B------:R-:W-:Y:S01]  /*3730*/  FSEL R23, R23, R56, P1 ;  /* 0x0000003817177208 */ /* 0x000fe20000800000 */
[----:B------:R-:W-:Y:S01]  /*3740*/  @!P4 FMUL R13, R13, 16777216 ;  /* 0x4b8000000d0dc820 */ /* 0x000fe20000400000 */
[----:B------:R-:W-:Y:S01]  /*3750*/  LOP3.LUT R3, R3, 0xff800000, RZ, 0xc0, !PT ;  /* 0xff80000003037812 */ /* 0x000fe200078ec0ff */
[----:B------:R-:W-:Y:S01]  /*3760*/  @!P4 FMUL R63, R63, 16777216 ;  /* 0x4b8000003f3fc820 */ /* 0x000fe20000400000 */
        /* <DEDUP_REMOVED lines=10> */
[----:B------:R-:W-:Y:S01]  /*3810*/  FSEL R2, RZ, -23, P2 ;  /* 0xc1b80000ff027808 */ /* 0x000fe20001000000 */
[----:B------:R-:W-:Y:S01]  /*3820*/  @!P0 FMUL R23, R23, 16777216 ;  /* 0x4b80000017178820 */ /* 0x000fe20000400000 */
[----:B------:R-:W-:Y:S01]  /*3830*/  I2FP.F32.S32 R5, R3 ;  /* 0x0000000300057245 */ /* 0x000fe20000201400 */
[C---:B-1----:R-:W-:Y:S01]  /*3840*/  FMUL R71, R8.reuse, R71 ;  /* 0x0000004708477220 */ /* 0x042fe20000400000 */
[C---:B------:R-:W-:Y:S01]  /*3850*/  FMUL R9, R8.reuse, R9 ;  /* 0x0000000908097220 */ /* 0x040fe20000400000 */
[C---:B------:R-:W-:Y:S01]  /*3860*/  FMUL R10, R8.reuse, R67 ;  /* 0x00000043080a7220 */ /* 0x040fe20000400000 */
[C---:B------:R-:W-:Y:S01]  /*3870*/  FMUL R12, R8.reuse, R13 ;  /* 0x0000000d080c7220 */ /* 0x040fe20000400000 */
[C---:B------:R-:W-:Y:S01]  /*3880*/  FMUL R63, R8.reuse, R63 ;  /* 0x0000003f083f7220 */ /* 0x040fe20000400000 */
[C---:B------:R-:W-:Y:S01]  /*3890*/  FMUL R17, R8.reuse, R17 ;  /* 0x0000001108117220 */ /* 0x040fe20000400000 */
[C---:B------:R-:W-:Y:S01]  /*38a0*/  FMUL R16, R8.reuse, R59 ;  /* 0x0000003b08107220 */ /* 0x040fe20000400000 */
[----:B------:R-:W-:Y:S01]  /*38b0*/  FMUL R18, R8, R21 ;  /* 0x0000001508127220 */ /* 0x000fe20000400000 */
[----:B------:R-:W-:-:S02]  /*38c0*/  IMAD.IADD R3, R26, 0x1, -R3 ;  /* 0x000000011a037824 */ /* 0x000fc400078e0a03 */
[C---:B--2---:R-:W-:Y:S01]  /*38d0*/  FMUL R69, R4.reuse, R69 ;  /* 0x0000004504457220 */ /* 0x044fe20000400000 */
[C---:B------:R-:W-:Y:S01]  /*38e0*/  FMUL R11, R4.reuse, R11 ;  /* 0x0000000b040b7220 */ /* 0x040fe20000400000 */
[C---:B------:R-:W-:Y:S01]  /*38f0*/  FMUL R8, R4.reuse, R65 ;  /* 0x0000004104087220 */ /* 0x040fe20000400000 */
[C---:B------:R-:W-:Y:S01]  /*3900*/  FMUL R14, R4.reuse, R15 ;  /* 0x0000000f040e7220 */ /* 0x040fe20000400000 */
[C---:B------:R-:W-:Y:S01]  /*3910*/  FMUL R61, R4.reuse, R61 ;  /* 0x0000003d043d7220 */ /* 0x040fe20000400000 */
[C---:B------:R-:W-:Y:S01]  /*3920*/  FMUL R19, R4.reuse, R19 ;  /* 0x0000001304137220 */ /* 0x040fe20000400000 */
[C---:B------:R-:W-:Y:S01]  /*3930*/  FMUL R20, R4.reuse, R57 ;  /* 0x0000003904147220 */ /* 0x040fe20000400000 */
[----:B------:R-:W-:Y:S01]  /*3940*/  FMUL R4, R4, R23 ;  /* 0x0000001704047220 */ /* 0x000fe20000400000 */
[----:B------:R-:W-:Y:S01]  /*3950*/  FFMA.FTZ R2, R5, 1.1920928955078125e-07, R2 ;  /* 0x3400000005027823 */ /* 0x000fe20000010002 */
[----:B------:R-:W-:Y:S02]  /*3960*/  IMAD.MOV.U32 R5, RZ, RZ, 0x3dc6b27f ;  /* 0x3dc6b27fff057424 */ /* 0x000fe400078e00ff */
[----:B------:R-:W-:Y:S01]  /*3970*/  FADD R3, R3, -1 ;  /* 0xbf80000003037421 */ /* 0x000fe20000000000 */
[----:B------:R-:W-:Y:S01]  /*3980*/  F2FP.BF16.F32.PACK_AB R15, R11, R14 ;  /* 0x0000000e0b0f723e */ /* 0x000fe200000010ff */
[----:B------:R-:W-:Y:S01]  /*3990*/  IMAD.IADD R6, R37, 0x1, -R6 ;  /* 0x0000000125067824 */ /* 0x000fe200078e0a06 */
[----:B------:R-:W-:Y:S01]  /*39a0*/  F2FP.BF16.F32.PACK_AB R14, R19, R4 ;  /* 0x00000004130e723e */ /* 0x000fe200000010ff */
[-C--:B------:R-:W-:Y:S01]  /*39b0*/  FFMA.FTZ R4, R3, R5.reuse, -0.16845393180847167969 ;  /* 0xbe2c7f3003047423 */ /* 0x080fe20000010005 */
[----:B------:R-:W-:Y:S01]  /*39c0*/  F2FP.BF16.F32.PACK_AB R21, R69, R8 ;  /* 0x000000084515723e */ /* 0x000fe200000010ff */
[----:B------:R-:W-:Y:S01]  /*39d0*/  FADD R6, R6, -1 ;  /* 0xbf80000006067421 */ /* 0x000fe20000000000 */
[----:B------:R-:W-:Y:S01]  /*39e0*/  F2FP.BF16.F32.PACK_AB R20, R61, R20 ;  /* 0x000000143d14723e */ /* 0x000fe200000010ff */
[----:B------:R-:W-:Y:S01]  /*39f0*/  FFMA.FTZ R4, R3, R4, 0.1716887056827545166 ;  /* 0x3e2fcf2a03047423 */ /* 0x000fe20000010004 */
[----:B------:R-:W-:Y:S01]  /*3a00*/  F2FP.BF16.F32.PACK_AB R23, R9, R12 ;  /* 0x0000000c0917723e */ /* 0x000fe200000010ff */
[----:B------:R-:W-:Y:S01]  /*3a10*/  FFMA.FTZ R5, R6, R5, -0.16845393180847167969 ;  /* 0xbe2c7f3006057423 */ /* 0x000fe20000010005 */
[----:B------:R-:W-:Y:S01]  /*3a20*/  F2FP.BF16.F32.PACK_AB R22, R17, R18 ;  /* 0x000000121116723e */ /* 0x000fe200000010ff */
[----:B------:R-:W-:Y:S01]  /*3a30*/  FFMA.FTZ R4, R3, R4, -0.17900948226451873779 ;  /* 0xbe374e4303047423 */ /* 0x000fe20000010004 */
[----:B------:R-:W-:Y:S01]  /*3a40*/  LOP3.LUT R8, R124, 0x8, RZ, 0x3c, !PT ;  /* 0x000000087c087812 */ /* 0x000fe200078e3cff */
[C---:B------:R-:W-:Y:S01]  /*3a50*/  FFMA.FTZ R5, R6.reuse, R5, 0.1716887056827545166 ;  /* 0x3e2fcf2a06057423 */ /* 0x040fe20000010005 */
[----:B------:R-:W-:Y:S01]  /*3a60*/  F2FP.BF16.F32.PACK_AB R71, R71, R10 ;  /* 0x0000000a4747723e */ /* 0x000fe200000010ff */
[----:B------:R-:W-:Y:S01]  /*3a70*/  FFMA.FTZ R4, R3, R4, 0.20512372255325317383 ;  /* 0x3e520bf403047423 */ /* 0x000fe20000010004 */
[----:B------:R-:W-:Y:S01]  /*3a80*/  F2FP.BF16.F32.PACK_AB R70, R63, R16 ;  /* 0x000000103f46723e */ /* 0x000fe200000010ff */
[C---:B------:R-:W-:Y:S01]  /*3a90*/  FFMA.FTZ R5, R6.reuse, R5, -0.17900948226451873779 ;  /* 0xbe374e4306057423 */ /* 0x040fe20000010005 */
[----:B------:R-:W-:Y:S01]  /*3aa0*/  SHF.R.U32.HI R11, RZ, 0x6, R0 ;  /* 0x00000006ff0b7819 */ /* 0x000fe20000011600 */
[----:B------:R-:W-:Y:S01]  /*3ab0*/  FFMA.FTZ R4, R3, R4, -0.24046532809734344482 ;  /* 0xbe763c8b03047423 */ /* 0x000fe20000010004 */
[----:B------:R1:W-:Y:S01]  /*3ac0*/  STS.64 [R124+UR40], R14 ;  /* 0x0000000e7c007988 */ /* 0x0003e20008000a28 */
[C---:B------:R-:W-:Y:S01]  /*3ad0*/  FFMA.FTZ R5, R6.reuse, R5, 0.20512372255325317383 ;  /* 0x3e520bf406057423 */ /* 0x040fe20000010005 */
[----:B------:R-:W-:Y:S01]  /*3ae0*/  SGXT.U32 R11, R11, 0x2 ;  /* 0x000000020b0b781a */ /* 0x000fe20000000000 */
[----:B------:R-:W-:Y:S01]  /*3af0*/  FFMA.FTZ R4, R3, R4, 0.28857114911079406738 ;  /* 0x3e93bf9903047423 */ /* 0x000fe20000010004 */
[----:B------:R2:W-:Y:S01]  /*3b00*/  STS.64 [R124+UR40+0x200], R20 ;  /* 0x000200147c007988 */ /* 0x0005e20008000a28 */
[C---:B------:R-:W-:Y:S01]  /*3b10*/  FFMA.FTZ R5, R6.reuse, R5, -0.24046532809734344482 ;  /* 0xbe763c8b06057423 */ /* 0x040fe20000010005 */
[----:B------:R-:W3:Y:S01]  /*3b20*/  LDC.64 R38, c[0x0][0x228] ;  /* 0x00008a00ff267b82 */ /* 0x000ee20000000a00 */
[----:B0-----:R-:W-:Y:S01]  /*3b30*/  IMAD R11, R11, R24, RZ ;  /* 0x000000180b0b7224 */ /* 0x001fe200078e02ff */
[----:B------:R0:W-:Y:S01]  /*3b40*/  STS.64 [R8+UR40+0x1000], R22 ;  /* 0x0010001608007988 */ /* 0x0001e20008000a28 */
[C---:B------:R-:W-:Y:S01]  /*3b50*/  FFMA.FTZ R4, R3.reuse, R4, -0.36067417263984680176 ;  /* 0xbeb8aa4903047423 */ /* 0x040fe20000010004 */
[----:B------:R-:W-:Y:S01]  /*3b60*/  FFMA.FTZ R5, R6, R5, 0.28857114911079406738 ;  /* 0x3e93bf9906057423 */ /* 0x000fe20000010005 */
[----:B------:R-:W-:Y:S01]  /*3b70*/  IMAD R9, R24, 0x4, R11 ;  /* 0x0000000418097824 */ /* 0x000fe200078e020b */
[----:B------:R4:W-:Y:S01]  /*3b80*/  STS.64 [R8+UR40+0x1200], R70 ;  /* 0x0012004608007988 */ /* 0x0009e20008000a28 */
[C---:B------:R-:W-:Y:S01]  /*3b90*/  FFMA.FTZ R4, R3.reuse, R4, 0.48089820146560668945 ;  /* 0x3ef6384a03047423 */ /* 0x040fe20000010004 */
[----:B------:R-:W-:Y:S01]  /*3ba0*/  FFMA.FTZ R5, R6, R5, -0.36067417263984680176 ;  /* 0xbeb8aa4906057423 */ /* 0x000fe20000010005 */
[----:B------:R-:W-:Y:S01]  /*3bb0*/  IMAD R13, R24, 0x4, R9 ;  /* 0x00000004180d7824 */ /* 0x000fe200078e0209 */
[----:B------:R-:W-:Y:S01]  /*3bc0*/  BAR.SYNC.DEFER_BLOCKING 0x0 ;  /* 0x0000000000007b1d */ /* 0x000fe20000010000 */
[----:B------:R-:W-:Y:S01]  /*3bd0*/  FFMA.FTZ R4, R3, R4, -0.72134751081466674805 ;  /* 0xbf38aa3b03047423 */ /* 0x000fe20000010004 */
[----:B------:R-:W-:Y:S01]  /*3be0*/  ISETP.GE.U32.AND P0, PT, R26, 0x7f800000, PT ;  /* 0x7f8000001a00780c */ /* 0x000fe20003f06070 */
[----:B-1----:R-:W-:-:S02]  /*3bf0*/  IMAD R15, R24, 0x4, R13 ;  /* 0x00000004180f7824 */ /* 0x002fc400078e020d */
[----:B------:R-:W-:Y:S01]  /*3c00*/  FFMA.FTZ R5, R6, R5, 0.48089820146560668945 ;  /* 0x3ef6384a06057423 */ /* 0x000fe20000010005 */
[----:B------:R-:W-:Y:S01]  /*3c10*/  FMUL R4, R3, R4 ;  /* 0x0000000403047220 */ /* 0x000fe20000400000 */
[----:B------:R-:W-:Y:S01]  /*3c20*/  ISETP.GE.U32.AND P2, PT, R37, 0x7f800000, PT ;  /* 0x7f8000002500780c */ /* 0x000fe20003f46070 */
[----:B------:R-:W-:Y:S02]  /*3c30*/  IMAD R17, R24, 0x4, R15 ;  /* 0x0000000418117824 */ /* 0x000fe400078e020f */
[----:B------:R-:W-:Y:S01]  /*3c40*/  FFMA.FTZ R5, R6, R5, -0.72134751081466674805 ;  /* 0xbf38aa3b06057423 */ /* 0x000fe20000010005 */
[C---:B------:R-:W-:Y:S01]  /*3c50*/  FMUL R4, R3.reuse, R4 ;  /* 0x0000000403047220 */ /* 0x040fe20000400000 */
[----:B------:R-:W-:Y:S01]  /*3c60*/  LOP3.LUT R32, R122, 0x8, RZ, 0x3c, !PT ;  /* 0x000000087a207812 */ /* 0x000fe200078e3cff */
[----:B------:R-:W-:Y:S02]  /*3c70*/  IMAD R19, R24, 0x4, R17 ;  /* 0x0000000418137824 */ /* 0x000fe400078e0211 */
[----:B------:R-:W-:Y:S01]  /*3c80*/  FMUL R5, R6, R5 ;  /* 0x0000000506057220 */ /* 0x000fe20000400000 */
[----:B------:R-:W-:Y:S01]  /*3c90*/  FFMA.FTZ R3, R3, 1.4426950216293334961, R4 ;  /* 0x3fb8aa3b03037823 */ /* 0x000fe20000010004 */
[----:B------:R-:W-:Y:S01]  /*3ca0*/  ULDC.64 UR4, c[0x0][0x270] ;  /* 0x00009c0000047ab9 */ /* 0x000fe20000000a00 */
[----:B--2---:R-:W-:-:S02]  /*3cb0*/  IMAD R21, R24, 0x4, R19 ;  /* 0x0000000418157824 */ /* 0x004fc400078e0213 */
[----:B------:R-:W-:Y:S01]  /*3cc0*/  FMUL R5, R6, R5 ;  /* 0x0000000506057220 */ /* 0x000fe20000400000 */
[----:B------:R-:W-:Y:S01]  /*3cd0*/  FADD R34, R2, R3 ;  /* 0x0000000302227221 */ /* 0x000fe20000000000 */
[----:B------:R-:W-:Y:S01]  /*3ce0*/  UIMAD UR4, UR7, UR4, URZ ;  /* 0x00000004070472a4 */ /* 0x000fe2000f8e023f */
[----:B------:R-:W-:Y:S02]  /*3cf0*/  @P0 IMAD.MOV.U32 R3, RZ, RZ, 0x7f800000 ;  /* 0x7f800000ff030424 */ /* 0x000fe400078e00ff */
[----:B------:R-:W-:Y:S01]  /*3d00*/  FFMA.FTZ R6, R6, 1.4426950216293334961, R5 ;  /* 0x3fb8aa3b06067823 */ /* 0x000fe20000010005 */
[----:B------:R-:W-:Y:S01]  /*3d10*/  IMAD R2, R118, UR5, RZ ;  /* 0x0000000576027c24 */ /* 0x000fe2000f8e02ff */
[----:B------:R-:W-:Y:S01]  /*3d20*/  USHF.L.U32 UR5, UR4, 0x1, URZ ;  /* 0x0000000104057899 */ /* 0x000fe2000800063f */
[----:B0-----:R-:W-:Y:S01]  /*3d30*/  IMAD R23, R24, 0x4, R21 ;  /* 0x0000000418177824 */ /* 0x001fe200078e0215 */
[----:B------:R-:W0:Y:S01]  /*3d40*/  LDS.64 R42, [R122+UR40] ;  /* 0x000000287a2a7984 */ /* 0x000e220008000a00 */
[----:B------:R-:W-:Y:S01]  /*3d50*/  @P0 FFMA.FTZ R34, R26, R3, +INF ;  /* 0x7f8000001a220423 */ /* 0x000fe20000010003 */
[----:B------:R-:W-:-:S02]  /*3d60*/  @P2 IMAD.MOV.U32 R4, RZ, RZ, 0x7f800000 ;  /* 0x7f800000ff042424 */ /* 0x000fc400078e00ff */
[----:B------:R-:W-:Y:S01]  /*3d70*/  FADD R35, R7, R6 ;  /* 0x0000000607237221 */ /* 0x000fe20000000000 */
[----:B------:R-:W1:Y:S01]  /*3d80*/  LDS.64 R44, [R32+UR40] ;  /* 0x00000028202c7984 */ /* 0x000e620008000a00 */
[----:B------:R-:W-:Y:S02]  /*3d90*/  IMAD.SHL.U32 R3, R2, 0x2, RZ ;  /* 0x0000000202037824 */ /* 0x000fe400078e00ff */
[----:B------:R-:W-:Y:S01]  /*3da0*/  @P2 FFMA.FTZ R35, R37, R4, +INF ;  /* 0x7f80000025232423 */ /* 0x000fe20000010004 */
[----:B------:R-:W-:Y:S01]  /*3db0*/  IMAD R25, R24, 0x4, R23 ;  /* 0x0000000418197824 */ /* 0x000fe200078e0217 */
[----:B------:R-:W-:Y:S01]  /*3dc0*/  LDS.64 R122, [R122+UR40+0x400] ;  /* 0x000400287a7a7984 */ /* 0x000fe20008000a00 */
[----:B------:R-:W-:Y:S01]  /*3dd0*/  IMAD.HI R2, R2, 0x2, RZ ;  /* 0x0000000202027827 */ /* 0x000fe200078e02ff */
[----:B---3--:R-:W-:Y:S01]  /*3de0*/  IADD3 R40, P2, P3, R3, UR5, R38 ;  /* 0x0000000503287c10 */ /* 0x008fe2000fb5e026 */
[----:B------:R-:W-:Y:S01]  /*3df0*/  UIMAD.WIDE UR4, UR4, 0x2, URZ ;  /* 0x00000002040478a5 */ /* 0x000fe2000f8e023f */
[----:B------:R-:W2:Y:S01]  /*3e00*/  LDS.64 R46, [R32+UR40+0x400] ;  /* 0x00040028202e7984 */ /* 0x000ea20008000a00 */
[----:B------:R-:W-:Y:S01]  /*3e10*/  IMAD R27, R24, 0x4, R25 ;  /* 0x00000004181b7824 */ /* 0x000fe200078e0219 */
[-C--:B------:R-:W-:Y:S01]  /*3e20*/  LEA R4, P6, R9, R40.reuse, 0x1 ;  /* 0x0000002809047211 */ /* 0x080fe200078c08ff */
[----:B------:R-:W-:Y:S01]  /*3e30*/  IMAD.SHL.U32 R0, R0, 0x2, RZ ;  /* 0x0000000200007824 */ /* 0x000fe200078e00ff */
[----:B------:R-:W-:Y:S01]  /*3e40*/  FSETP.NEU.AND P0, PT, R37, RZ, PT ;  /* 0x000000ff2500720b */ /* 0x000fe20003f0d000 */
[----:B------:R-:W-:Y:S01]  /*3e50*/  IMAD R29, R24, 0x4, R27 ;  /* 0x00000004181d7824 */ /* 0x000fe200078e021b */
[----:B------:R-:W-:Y:S01]  /*3e60*/  IADD3.X R48, R2, UR5, R39, P2, P3 ;  /* 0x0000000502307c10 */ /* 0x000fe200097e6427 */
[----:B------:R-:W-:Y:S01]  /*3e70*/  ULDC UR4, c[0x0][0x27c] ;  /* 0x00009f0000047ab9 */ /* 0x000fe20000000800 */
[----:B------:R-:W-:Y:S01]  /*3e80*/  LEA R6, P2, R13, R40, 0x1 ;  /* 0x000000280d067211 */ /* 0x000fe200078408ff */
[C---:B------:R-:W-:Y:S01]  /*3e90*/  IMAD R31, R24.reuse, 0x4, R29 ;  /* 0x00000004181f7824 */ /* 0x040fe200078e021d */
[----:B------:R-:W-:Y:S01]  /*3ea0*/  LEA.HI.X.SX32 R5, R9, R48, 0x1, P6 ;  /* 0x0000003009057211 */ /* 0x000fe200030f0eff */
[----:B------:R-:W-:Y:S01]  /*3eb0*/  UIMAD UR4, UR7, UR4, URZ ;  /* 0x00000004070472a4 */ /* 0x000fe2000f8e023f */
[-C--:B------:R-:W-:Y:S01]  /*3ec0*/  LEA R12, P6, R19, R40.reuse, 0x1 ;  /* 0x00000028130c7211 */ /* 0x080fe200078c08ff */
[C---:B------:R-:W-:Y:S01]  /*3ed0*/  IMAD R33, R24.reuse, 0x4, R31 ;  /* 0x0000000418217824 */ /* 0x040fe200078e021f */
[-C--:B------:R-:W-:Y:S01]  /*3ee0*/  LEA R2, P4, R11, R40.reuse, 0x1 ;  /* 0x000000280b027211 */ /* 0x080fe200078808ff */
[----:B------:R-:W-:Y:S01]  /*3ef0*/  USHF.L.U32 UR6, UR4, 0x2, URZ ;  /* 0x0000000204067899 */ /* 0x000fe2000800063f */
[----:B----4-:R-:W-:Y:S01]  /*3f00*/  LEA R8, P3, R15, R40, 0x1 ;  /* 0x000000280f087211 */ /* 0x010fe200078608ff */
[C---:B------:R-:W-:Y:S01]  /*3f10*/  IMAD R36, R24.reuse, 0x4, R33 ;  /* 0x0000000418247824 */ /* 0x040fe200078e0221 */
[----:B------:R-:W-:Y:S01]  /*3f20*/  LEA.HI.X.SX32 R7, R13, R48, 0x1, P2 ;  /* 0x000000300d077211 */ /* 0x000fe200010f0eff */
[----:B------:R-:W-:Y:S01]  /*3f30*/  UIMAD.WIDE UR4, UR4, 0x4, URZ ;  /* 0x00000004040478a5 */ /* 0x000fe2000f8e023f */
[----:B------:R-:W-:Y:S01]  /*3f40*/  LEA R14, P2, R21, R40, 0x1 ;  /* 0x00000028150e7211 */ /* 0x000fe200078408ff */
[----:B------:R-:W-:Y:S01]  /*3f50*/  IMAD R37, R24, 0x4, R36 ;  /* 0x0000000418257824 */ /* 0x000fe200078e0224 */
[----:B------:R-:W-:-:S02]  /*3f60*/  LEA.HI.X.SX32 R13, R19, R48, 0x1, P6 ;  /* 0x00000030130d7211 */ /* 0x000fc400030f0eff */
[----:B------:R-:W-:Y:S01]  /*3f70*/  LEA R20, P6, R27, R40, 0x1 ;  /* 0x000000281b147211 */ /* 0x000fe200078c08ff */
[----:B------:R-:W-:Y:S01]  /*3f80*/  IMAD R38, R24, 0x4, R37 ;  /* 0x0000000418267824 */ /* 0x000fe200078e0225 */
[----:B------:R-:W-:Y:S02]  /*3f90*/  LEA.HI.X.SX32 R3, R11, R48, 0x1, P4 ;  /* 0x000000300b037211 */ /* 0x000fe400020f0eff */
[----:B------:R-:W-:Y:S02]  /*3fa0*/  LEA R10, P4, R17, R40, 0x1 ;  /* 0x00000028110a7211 */ /* 0x000fe400078808ff */
[----:B------:R-:W-:Y:S01]  /*3fb0*/  LEA.HI.X.SX32 R9, R15, R48, 0x1, P3 ;  /* 0x000000300f097211 */ /* 0x000fe200018f0eff */
[----:B0-----:R-:W-:Y:S01]  /*3fc0*/  STG.E.U16 desc[UR44][R2.64], R42 ;  /* 0x0000002a02007986 */ /* 0x001fe2000c10152c */
[----:B------:R-:W-:Y:S02]  /*3fd0*/  LEA R16, P3, R23, R40, 0x1 ;  /* 0x0000002817107211 */ /* 0x000fe400078608ff */
[----:B------:R-:W-:Y:S01]  /*3fe0*/  LEA.HI.X.SX32 R15, R21, R48, 0x1, P2 ;  /* 0x00000030150f7211 */ /* 0x000fe200010f0eff */
[----:B-1----:R0:W-:Y:S01]  /*3ff0*/  STG.E.U16 desc[UR44][R4.64], R44 ;  /* 0x0000002c04007986 */ /* 0x0021e2000c10152c */
[----:B------:R-:W-:-:S02]  /*4000*/  LEA R22, P2, R29, R40, 0x1 ;  /* 0x000000281d167211 */ /* 0x000fc400078408ff */
[----:B------:R-:W-:Y:S02]  /*4010*/  LEA.HI.X.SX32 R21, R27, R48, 0x1, P6 ;  /* 0x000000301b157211 */ /* 0x000fe400030f0eff */
[C---:B------:R-:W-:Y:S02]  /*4020*/  LEA R28, P6, R36.reuse, R40, 0x1 ;  /* 0x00000028241c7211 */ /* 0x040fe400078c08ff */
[-C--:B------:R-:W-:Y:S02]  /*4030*/  LEA.HI.X.SX32 R11, R17, R48.reuse, 0x1, P4 ;  /* 0x00000030110b7211 */ /* 0x080fe400020f0eff */
[-C--:B------:R-:W-:Y:S02]  /*4040*/  LEA.HI.X.SX32 R17, R23, R48.reuse, 0x1, P3 ;  /* 0x0000003017117211 */ /* 0x080fe400018f0eff */
[-C--:B------:R-:W-:Y:S01]  /*4050*/  LEA.HI.X.SX32 R23, R29, R48.reuse, 0x1, P2 ;  /* 0x000000301d177211 */ /* 0x080fe200010f0eff */
[----:B0-----:R-:W0:Y:S01]  /*4060*/  LDC.64 R4, c[0x0][0x230] ;  /* 0x00008c00ff047b82 */ /* 0x001e220000000a00 */
[----:B------:R-:W-:-:S02]  /*4070*/  LEA.HI.X.SX32 R29, R36, R48, 0x1, P6 ;  /* 0x00000030241d7211 */ /* 0x000fc400030f0eff */
[----:B------:R-:W-:Y:S02]  /*4080*/  PRMT R3, R42, 0x7632, R3 ;  /* 0x000076322a037816 */ /* 0x000fe40000000003 */
[----:B------:R-:W-:Y:S02]  /*4090*/  PRMT R36, R44, 0x7632, R36 ;  /* 0x000076322c247816 */ /* 0x000fe40000000024 */
[-C--:B------:R-:W-:Y:S01]  /*40a0*/  LEA R18, P4, R25, R40.reuse, 0x1 ;  /* 0x0000002819127211 */ /* 0x080fe200078808ff */
[----:B------:R1:W-:Y:S01]  /*40b0*/  STG.E.U16 desc[UR44][R6.64], R3 ;  /* 0x0000000306007986 */ /* 0x0003e2000c10152c */
[----:B------:R-:W-:Y:S02]  /*40c0*/  LEA R24, P3, R31, R40, 0x1 ;  /* 0x000000281f187211 */ /* 0x000fe400078608ff */
[----:B------:R-:W-:Y:S01]  /*40d0*/  FSETP.NEU.AND P1, PT, R26, RZ, PT ;  /* 0x000000ff1a00720b */ /* 0x000fe20003f2d000 */
[----:B------:R3:W-:Y:S01]  /*40e0*/  STG.E.U16 desc[UR44][R8.64], R36 ;  /* 0x0000002408007986 */ /* 0x0007e2000c10152c */
[----:B------:R-:W-:-:S02]  /*40f0*/  LEA.HI.X.SX32 R19, R25, R48, 0x1, P4 ;  /* 0x0000003019137211 */ /* 0x000fc400020f0eff */
[-C--:B------:R-:W-:Y:S01]  /*4100*/  LEA R26, P4, R33, R40.reuse, 0x1 ;  /* 0x00000028211a7211 */ /* 0x080fe200078808ff */
[----:B------:R4:W-:Y:S01]  /*4110*/  STG.E.U16 desc[UR44][R10.64], R43 ;  /* 0x0000002b0a007986 */ /* 0x0009e2000c10152c */
[----:B------:R-:W-:Y:S02]  /*4120*/  LEA R30, P2, R37, R40, 0x1 ;  /* 0x00000028251e7211 */ /* 0x000fe400078408ff */
[----:B------:R-:W-:Y:S01]  /*4130*/  LEA.HI.X.SX32 R25, R31, R48, 0x1, P3 ;  /* 0x000000301f197211 */ /* 0x000fe200018f0eff */
[----:B------:R-:W-:Y:S01]  /*4140*/  STG.E.U16 desc[UR44][R12.64], R45 ;  /* 0x0000002d0c007986 */ /* 0x000fe2000c10152c */
[----:B-1----:R-:W-:Y:S02]  /*4150*/  PRMT R7, R43, 0x7632, R7 ;  /* 0x000076322b077816 */ /* 0x002fe40000000007 */
[----:B------:R-:W-:Y:S02]  /*4160*/  LEA R32, P3, R38, R40, 0x1 ;  /* 0x0000002826207211 */ /* 0x000fe400078608ff */
[----:B---3--:R-:W-:Y:S01]  /*4170*/  PRMT R9, R45, 0x7632, R9 ;  /* 0x000076322d097816 */ /* 0x008fe20000000009 */
[----:B------:R1:W-:Y:S01]  /*4180*/  STG.E.U16 desc[UR44][R14.64], R7 ;  /* 0x000000070e007986 */ /* 0x0003e2000c10152c */
[----:B--2---:R-:W-:-:S02]  /*4190*/  PRMT R6, R46, 0x7632, R6 ;  /* 0x000076322e067816 */ /* 0x004fc40000000006 */
[----:B----4-:R-:W-:Y:S01]  /*41a0*/  PRMT R11, R122, 0x7632, R11 ;  /* 0x000076327a0b7816 */ /* 0x010fe2000000000b */
[----:B------:R2:W-:Y:S01]  /*41b0*/  STG.E.U16 desc[UR44][R16.64], R9 ;  /* 0x0000000910007986 */ /* 0x0005e2000c10152c */
[-C--:B------:R-:W-:Y:S02]  /*41c0*/  LEA.HI.X.SX32 R27, R33, R48.reuse, 0x1, P4 ;  /* 0x00000030211b7211 */ /* 0x080fe400020f0eff */
[-C--:B------:R-:W-:Y:S01]  /*41d0*/  LEA.HI.X.SX32 R31, R37, R48.reuse, 0x1, P2 ;  /* 0x00000030251f7211 */ /* 0x080fe200010f0eff */
[----:B------:R2:W-:Y:S01]  /*41e0*/  STG.E.U16 desc[UR44][R18.64], R122 ;  /* 0x0000007a12007986 */ /* 0x0005e2000c10152c */
[----:B------:R-:W-:Y:S02]  /*41f0*/  LEA.HI.X.SX32 R33, R38, R48, 0x1, P3 ;  /* 0x0000003026217211 */ /* 0x000fe400018f0eff */
[----:B------:R-:W-:Y:S01]  /*4200*/  FSEL R3, R34, -INF , P1 ;  /* 0xff80000022037808 */ /* 0x000fe20000800000 */
[----:B------:R2:W-:Y:S01]  /*4210*/  STG.E.U16 desc[UR44][R20.64], R46 ;  /* 0x0000002e14007986 */ /* 0x0005e2000c10152c */
[----:B-1----:R-:W-:-:S02]  /*4220*/  PRMT R15, R123, 0x7632, R15 ;  /* 0x000076327b0f7816 */ /* 0x002fc4000000000f */
[----:B------:R-:W-:Y:S01]  /*4230*/  PRMT R7, R47, 0x7632, R7 ;  /* 0x000076322f077816 */ /* 0x000fe20000000007 */
[----:B------:R2:W-:Y:S01]  /*4240*/  STG.E.U16 desc[UR44][R22.64], R11 ;  /* 0x0000000b16007986 */ /* 0x0005e2000c10152c */
[----:B------:R-:W-:Y:S01]  /*4250*/  FSEL R2, R35, -INF , P0 ;  /* 0xff80000023027808 */ /* 0x000fe20000000000 */
[----:B------:R-:W-:Y:S01]  /*4260*/  FFMA R40, R3, 0.69314718246459960938, R150 ;  /* 0x3f31721803287823 */ /* 0x000fe20000000096 */
[----:B------:R-:W-:Y:S01]  /*4270*/  LOP3.LUT R0, R0, 0xf8, RZ, 0xc0, !PT ;  /* 0x000000f800007812 */ /* 0x000fe200078ec0ff */
[----:B------:R2:W-:Y:S01]  /*4280*/  STG.E.U16 desc[UR44][R24.64], R6 ;  /* 0x0000000618007986 */ /* 0x0005e2000c10152c */
[----:B------:R-:W-:Y:S02]  /*4290*/  IMAD.SHL.U32 R3, R118, 0x4, RZ ;  /* 0x0000000476037824 */ /* 0x000fe400078e00ff */
[----:B------:R-:W-:Y:S01]  /*42a0*/  FFMA R41, R2, 0.69314718246459960938, R41 ;  /* 0x3f31721802297823 */ /* 0x000fe20000000029 */
[----:B------:R-:W-:Y:S01]  /*42b0*/  IMAD.HI R118, R118, 0x4, RZ ;  /* 0x0000000476767827 */ /* 0x000fe200078e02ff */
[----:B------:R2:W-:Y:S01]  /*42c0*/  STG.E.U16 desc[UR44][R26.64], R123 ;  /* 0x0000007b1a007986 */ /* 0x0005e2000c10152c */
[----:B0-----:R-:W-:-:S03]  /*42d0*/  IADD3 R2, P0, P1, R3, UR6, R4 ;  /* 0x0000000603027c10 */ /* 0x001fc6000f91e004 */
[----:B------:R2:W-:Y:S01]  /*42e0*/  STG.E.U16 desc[UR44][R28.64], R47 ;  /* 0x0000002f1c007986 */ /* 0x0005e2000c10152c */
[----:B------:R-:W-:-:S03]  /*42f0*/  IADD3.X R3, R118, UR5, R5, P0, P1 ;  /* 0x0000000576037c10 */ /* 0x000fc600087e2405 */
[----:B------:R2:W-:Y:S04]  /*4300*/  STG.E.U16 desc[UR44][R30.64], R15 ;  /* 0x0000000f1e007986 */ /* 0x0005e8000c10152c */
[----:B------:R2:W-:Y:S01]  /*4310*/  STG.E.U16 desc[UR44][R32.64], R7 ;  /* 0x0000000720007986 */ /* 0x0005e2000c10152c */
[----:B------:R-:W-:Y:S06]  /*4320*/  BAR.SYNC.DEFER_BLOCKING 0x0 ;  /* 0x0000000000007b1d */ /* 0x000fec0000010000 */
[----:B------:R2:W-:Y:S02]  /*4330*/  STS.64 [R0+UR40], R40 ;  /* 0x0000002800007988 */ /* 0x0005e40008000a28 */
[----:B------:R-:W-:Y:S06]  /*4340*/  BAR.SYNC.DEFER_BLOCKING 0x0 ;  /* 0x0000000000007b1d */ /* 0x000fec0000010000 */
[----:B------:R-:W-:Y:S05]  /*4350*/  @P5 EXIT ;  /* 0x000000000000594d */ /* 0x000fea0003800000 */
[----:B------:R-:W0:Y:S04]  /*4360*/  LDS R5, [R126] ;  /* 0x000000007e057984 */ /* 0x000e280000000800 */
[----:B0-----:R-:W-:Y:S01]  /*4370*/  STG.E desc[UR44][R2.64], R5 ;  /* 0x0000000502007986 */ /* 0x001fe2000c10192c */
[----:B------:R-:W-:Y:S05]  /*4380*/  EXIT ;  /* 0x000000000000794d */ /* 0x000fea0003800000 */
.L_x_2:
[----:B------:R-:W-:-:S00]  /*4390*/  BRA `(.L_x_2) ;  /* 0xfffffffc00fc7947 */ /* 0x000fc0000383ffff */
[----:B------:R-:W-:-:S00]  /*43a0*/  NOP ;  /* 0x0000000000007918 */ /* 0x000fc00000000000 */
        /* <DEDUP_REMOVED lines=13> */
.L_x_3:


//--------------------- .nv.global.init           --------------------------
	.section	.nv.global.init,"aw",@progbits
.nv.global.init:
	.type		_$_str,@object
	.size		_$_str,(.L_0 - _$_str)
_$_str:
        /*0000*/ 	.byte	0x5f, 0x5f, 0x43, 0x55, 0x44, 0x41, 0x5f, 0x46, 0x54, 0x5a, 0x00
.L_0:


//--------------------- .nv.shared.attn_fwd       --------------------------
	.section	.nv.shared.attn_fwd,"aw",@nobits
	.sectionflags	@""
	.align	16
	.zero		1024


//--------------------- .nv.shared.reserved.0     --------------------------
	.section	.nv.shared.reserved.0,"aw",@nobits
	.weak		__nv_reservedSMEM_offset_0_alias
	.size		__nv_reservedSMEM_offset_0_alias, 0, 0
	.other		__nv_reservedSMEM_offset_0_alias,@"STO_CUDA_RESERVED_SHARED STV_DEFAULT"
__nv_reservedSMEM_offset_0_alias:
	.zero		0


//--------------------- .nv.constant0.attn_fwd    --------------------------
	.section	.nv.constant0.attn_fwd,"a",@progbits
	.sectionflags	@""
	.align	4
.nv.constant0.attn_fwd:
	.zero		664


//--------------------- SYMBOLS --------------------------

	.type		.nv.reservedSmem.offset0,@object
	.size		.nv.reservedSmem.offset0,0x4
